def attn_fwd(
    Q,
    K,
    V,
    Out,
    Lse,
    sm_scale,
    stride_qz,
    stride_qh,
    stride_qm,
    stride_qk,
    stride_kz,
    stride_kh,
    stride_kn,
    stride_kk,
    stride_vz,
    stride_vh,
    stride_vn,
    stride_vk,
    stride_oz,
    stride_oh,
    stride_om,
    stride_ok,
    seqlen_q,
    seqlen_k,
    BLOCK_M: tl.constexpr,
    BLOCK_N: tl.constexpr,
    HEAD_DIM: tl.constexpr,
    CAUSAL: tl.constexpr,
):
    start_m = tl.program_id(0)
    off_hz = tl.program_id(1)
    q_off = off_hz * stride_qh
    k_off = off_hz * stride_kh
    v_off = off_hz * stride_vh
    offs_m = start_m * BLOCK_M + tl.arange(0, BLOCK_M)
    offs_d = tl.arange(0, HEAD_DIM)
    offs_n = tl.arange(0, BLOCK_N)
    q_ptrs = Q + q_off + offs_m[:, None] * stride_qm + offs_d[None, :] * stride_qk
    k_ptrs = K + k_off + offs_d[:, None] * stride_kk + offs_n[None, :] * stride_kn
    v_ptrs = V + v_off + offs_n[:, None] * stride_vn + offs_d[None, :] * stride_vk
    m_i = tl.full([BLOCK_M], float("-inf"), dtype=tl.float32)
    l_i = tl.zeros([BLOCK_M], dtype=tl.float32) + 1.0
    acc = tl.zeros([BLOCK_M, HEAD_DIM], dtype=tl.float32)
    q = tl.load(q_ptrs)
    acc, l_i, m_i = _attn_fwd_inner(
        acc,
        l_i,
        m_i,
        q,
        k_ptrs,
        v_ptrs,
        sm_scale,
        stride_kn,
        stride_vn,
        start_m,
        seqlen_k,
        BLOCK_M,
        BLOCK_N,
        HEAD_DIM,
        CAUSAL,
    )
    acc = acc / l_i[:, None]
    lse = m_i + tl.math.log2(l_i) / 1.4426950408889634
    o_ptrs = (
        Out
        + off_hz * stride_oh
        + offs_m[:, None] * stride_om
        + offs_d[None, :] * stride_ok
    )
    tl.store(o_ptrs, acc.to(Out.dtype.element_ty))
    tl.store(Lse + off_hz * seqlen_q + offs_m, lse)

# config = {"BLOCK_M": 128, "BLOCK_N": 64, "HEAD_DIM": 32, "arch": "sm_100", "causal": true, "dtype": "fp16", "num_stages": 4, "num_warps": 8}
# arch = sm_100


// ===== COMPILED SASS (sm_100a) =====

	.target	sm_100a

	.elftype	@"ET_EXEC"


//--------------------- .note.nv.tkinfo           --------------------------
	.section	.note.nv.tkinfo,"",@"SHT_NOTE"
	.sectionflags	@"SHF_NOTE_NV_TKINFO"
	.tkinfo
        /*0018*/ 	.word	0x00000081
        /*0030*/ 	.string	""
        /*0030*/ 	.string	"ptxas-blackwell"
        /*0030*/ 	.string	"Cuda compilation tools, release 12.9, V12.9.86"
        /*0030*/ 	.string	"Build cuda_12.9.r12.9/compiler.36037853_0"
        /*0030*/ 	.string	"-v  -suppress-debug-info  -lineinfo  -arch sm_100a "



//--------------------- .note.nv.cuver            --------------------------
	.section	.note.nv.cuver,"",@"SHT_NOTE"
	.sectionflags	@"SHF_NOTE_NV_CUVER"
        /*0018*/ 	.short	0x0001
        /*001a*/ 	.short	0x0064
        /*001c*/ 	.short	0x0001
        /*001e*/ 	.short	0x0000
        /*0020*/ 	.short	0x0001
        /*0022*/ 	.short	0x0000


//--------------------- .nv.info                  --------------------------
	.section	.nv.info,"",@"SHT_CUDA_INFO"
	.align	4


	//----- nvinfo : EIATTR_REGCOUNT
	.align		4
        /*0000*/ 	.byte	0x04, 0x2f
        /*0002*/ 	.short	(.L_5 - .L_4)
	.align		4
.L_4:
        /*0004*/ 	.word	index@(attn_fwd)
        /*0008*/ 	.word	0x00000073


	//----- nvinfo : EIATTR_FRAME_SIZE
	.align		4
.L_5:
        /*000c*/ 	.byte	0x04, 0x11
        /*000e*/ 	.short	(.L_7 - .L_6)
	.align		4
.L_6:
        /*0010*/ 	.word	index@($__internal_2_$__cuda_sm10x_tcgen05_guardrail_trap_unallocated_columns_being_dealloced)
        /*0014*/ 	.word	0x00000000


	//----- nvinfo : EIATTR_FRAME_SIZE
	.align		4
.L_7:
        /*0018*/ 	.byte	0x04, 0x11
        /*001a*/ 	.short	(.L_9 - .L_8)
	.align		4
.L_8:
        /*001c*/ 	.word	index@($__internal_1_$__cuda_sm10x_tcgen05_guardrail_trap_phase_invalid_during_alloc)
        /*0020*/ 	.word	0x00000000


	//----- nvinfo : EIATTR_FRAME_SIZE
	.align		4
.L_9:
        /*0024*/ 	.byte	0x04, 0x11
        /*0026*/ 	.short	(.L_11 - .L_10)
	.align		4
.L_10:
        /*0028*/ 	.word	index@($__internal_0_$__cuda_sm10x_tcgen05_guardrail_trap_col_being_dealloced_not_returned_by_alloc)
        /*002c*/ 	.word	0x00000000


	//----- nvinfo : EIATTR_FRAME_SIZE
	.align		4
.L_11:
        /*0030*/ 	.byte	0x04, 0x11
        /*0032*/ 	.short	(.L_13 - .L_12)
	.align		4
.L_12:
        /*0034*/ 	.word	index@(attn_fwd)
        /*0038*/ 	.word	0x00000000


	//----- nvinfo : EIATTR_MIN_STACK_SIZE
	.align		4
.L_13:
        /*003c*/ 	.byte	0x04, 0x12
        /*003e*/ 	.short	(.L_15 - .L_14)
	.align		4
.L_14:
        /*0040*/ 	.word	index@(attn_fwd)
        /*0044*/ 	.word	0x00000000
.L_15:


//--------------------- .nv.info.attn_fwd         --------------------------
	.section	.nv.info.attn_fwd,"",@"SHT_CUDA_INFO"
	.sectionflags	@""
	.align	4


	//----- nvinfo : EIATTR_CUDA_API_VERSION
	.align		4
        /*0000*/ 	.byte	0x04, 0x37
        /*0002*/ 	.short	(.L_17 - .L_16)
.L_16:
        /*0004*/ 	.word	0x00000081


	//----- nvinfo : EIATTR_KPARAM_INFO
	.align		4
.L_17:
        /*0008*/ 	.byte	0x04, 0x17
        /*000a*/ 	.short	(.L_19 - .L_18)
.L_18:
        /*000c*/ 	.word	0x00000000
        /*0010*/ 	.short	0x0019
        /*0012*/ 	.short	0x0080
        /*0014*/ 	.byte	0x00, 0xf4, 0x21, 0x00


	//----- nvinfo : EIATTR_KPARAM_INFO
	.align		4
.L_19:
        /*0018*/ 	.byte	0x04, 0x17
        /*001a*/ 	.short	(.L_21 - .L_20)
.L_20:
        /*001c*/ 	.word	0x00000000
        /*0020*/ 	.short	0x0018
        /*0022*/ 	.short	0x0078
        /*0024*/ 	.byte	0x00, 0xf4, 0x21, 0x00


	//----- nvinfo : EIATTR_KPARAM_INFO
	.align		4
.L_21:
        /*0028*/ 	.byte	0x04, 0x17
        /*002a*/ 	.short	(.L_23 - .L_22)
.L_22:
        /*002c*/ 	.word	0x00000000
        /*0030*/ 	.short	0x0017
        /*0032*/ 	.short	0x0070
        /*0034*/ 	.byte	0x00, 0xf0, 0x11, 0x00


	//----- nvinfo : EIATTR_KPARAM_INFO
	.align		4
.L_23:
        /*0038*/ 	.byte	0x04, 0x17
        /*003a*/ 	.short	(.L_25 - .L_24)
.L_24:
        /*003c*/ 	.word	0x00000000
        /*0040*/ 	.short	0x0016
        /*0042*/ 	.short	0x006c
        /*0044*/ 	.byte	0x00, 0xf0, 0x11, 0x00


	//----- nvinfo : EIATTR_KPARAM_INFO
	.align		4
.L_25:
        /*0048*/ 	.byte	0x04, 0x17
        /*004a*/ 	.short	(.L_27 - .L_26)
.L_26:
        /*004c*/ 	.word	0x00000000
        /*0050*/ 	.short	0x0015
        /*0052*/ 	.short	0x0068
        /*0054*/ 	.byte	0x00, 0xf0, 0x11, 0x00


	//----- nvinfo : EIATTR_KPARAM_INFO
	.align		4
.L_27:
        /*0058*/ 	.byte	0x04, 0x17
        /*005a*/ 	.short	(.L_29 - .L_28)
.L_28:
        /*005c*/ 	.word	0x00000000
        /*0060*/ 	.short	0x0014
        /*0062*/ 	.short	0x0064
        /*0064*/ 	.byte	0x00, 0xf0, 0x11, 0x00


	//----- nvinfo : EIATTR_KPARAM_INFO
	.align		4
.L_29:
        /*0068*/ 	.byte	0x04, 0x17
        /*006a*/ 	.short	(.L_31 - .L_30)
.L_30:
        /*006c*/ 	.word	0x00000000
        /*0070*/ 	.short	0x0013
        /*0072*/ 	.short	0x0060
        /*0074*/ 	.byte	0x00, 0xf0, 0x11, 0x00


	//----- nvinfo : EIATTR_KPARAM_INFO
	.align		4
.L_31:
        /*0078*/ 	.byte	0x04, 0x17
        /*007a*/ 	.short	(.L_33 - .L_32)
.L_32:
        /*007c*/ 	.word	0x00000000
        /*0080*/ 	.short	0x0012
        /*0082*/ 	.short	0x005c
        /*0084*/ 	.byte	0x00, 0xf0, 0x11, 0x00


	//----- nvinfo : EIATTR_KPARAM_INFO
	.align		4
.L_33:
        /*0088*/ 	.byte	0x04, 0x17
        /*008a*/ 	.short	(.L_35 - .L_34)
.L_34:
        /*008c*/ 	.word	0x00000000
        /*0090*/ 	.short	0x0011
        /*0092*/ 	.short	0x0058
        /*0094*/ 	.byte	0x00, 0xf0, 0x11, 0x00


	//----- nvinfo : EIATTR_KPARAM_INFO
	.align		4
.L_35:
        /*0098*/ 	.byte	0x04, 0x17
        /*009a*/ 	.short	(.L_37 - .L_36)
.L_36:
        /*009c*/ 	.word	0x00000000
        /*00a0*/ 	.short	0x0010
        /*00a2*/ 	.short	0x0054
        /*00a4*/ 	.byte	0x00, 0xf0, 0x11, 0x00


	//----- nvinfo : EIATTR_KPARAM_INFO
	.align		4
.L_37:
        /*00a8*/ 	.byte	0x04, 0x17
        /*00aa*/ 	.short	(.L_39 - .L_38)
.L_38:
        /*00ac*/ 	.word	0x00000000
        /*00b0*/ 	.short	0x000f
        /*00b2*/ 	.short	0x0050
        /*00b4*/ 	.byte	0x00, 0xf0, 0x11, 0x00


	//----- nvinfo : EIATTR_KPARAM_INFO
	.align		4
.L_39:
        /*00b8*/ 	.byte	0x04, 0x17
        /*00ba*/ 	.short	(.L_41 - .L_40)
.L_40:
        /*00bc*/ 	.word	0x00000000
        /*00c0*/ 	.short	0x000e
        /*00c2*/ 	.short	0x004c
        /*00c4*/ 	.byte	0x00, 0xf0, 0x11, 0x00


	//----- nvinfo : EIATTR_KPARAM_INFO
	.align		4
.L_41:
        /*00c8*/ 	.byte	0x04, 0x17
        /*00ca*/ 	.short	(.L_43 - .L_42)
.L_42:
        /*00cc*/ 	.word	0x00000000
        /*00d0*/ 	.short	0x000d
        /*00d2*/ 	.short	0x0048
        /*00d4*/ 	.byte	0x00, 0xf0, 0x11, 0x00


	//----- nvinfo : EIATTR_KPARAM_INFO
	.align		4
.L_43:
        /*00d8*/ 	.byte	0x04, 0x17
        /*00da*/ 	.short	(.L_45 - .L_44)
.L_44:
        /*00dc*/ 	.word	0x00000000
        /*00e0*/ 	.short	0x000c
        /*00e2*/ 	.short	0x0044
        /*00e4*/ 	.byte	0x00, 0xf0, 0x11, 0x00


	//----- nvinfo : EIATTR_KPARAM_INFO
	.align		4
.L_45:
        /*00e8*/ 	.byte	0x04, 0x17
        /*00ea*/ 	.short	(.L_47 - .L_46)
.L_46:
        /*00ec*/ 	.word	0x00000000
        /*00f0*/ 	.short	0x000b
        /*00f2*/ 	.short	0x0040
        /*00f4*/ 	.byte	0x00, 0xf0, 0x11, 0x00


	//----- nvinfo : EIATTR_KPARAM_INFO
	.align		4
.L_47:
        /*00f8*/ 	.byte	0x04, 0x17
        /*00fa*/ 	.short	(.L_49 - .L_48)
.L_48:
        /*00fc*/ 	.word	0x00000000
        /*0100*/ 	.short	0x000a
        /*0102*/ 	.short	0x003c
        /*0104*/ 	.byte	0x00, 0xf0, 0x11, 0x00


	//----- nvinfo : EIATTR_KPARAM_INFO
	.align		4
.L_49:
        /*0108*/ 	.byte	0x04, 0x17
        /*010a*/ 	.short	(.L_51 - .L_50)
.L_50:
        /*010c*/ 	.word	0x00000000
        /*0110*/ 	.short	0x0009
        /*0112*/ 	.short	0x0038
        /*0114*/ 	.byte	0x00, 0xf0, 0x11, 0x00


	//----- nvinfo : EIATTR_KPARAM_INFO
	.align		4
.L_51:
        /*0118*/ 	.byte	0x04, 0x17
        /*011a*/ 	.short	(.L_53 - .L_52)
.L_52:
        /*011c*/ 	.word	0x00000000
        /*0120*/ 	.short	0x0008
        /*0122*/ 	.short	0x0034
        /*0124*/ 	.byte	0x00, 0xf0, 0x11, 0x00


	//----- nvinfo : EIATTR_KPARAM_INFO
	.align		4
.L_53:
        /*0128*/ 	.byte	0x04, 0x17
        /*012a*/ 	.short	(.L_55 - .L_54)
.L_54:
        /*012c*/ 	.word	0x00000000
        /*0130*/ 	.short	0x0007
        /*0132*/ 	.short	0x0030
        /*0134*/ 	.byte	0x00, 0xf0, 0x11, 0x00


	//----- nvinfo : EIATTR_KPARAM_INFO
	.align		4
.L_55:
        /*0138*/ 	.byte	0x04, 0x17
        /*013a*/ 	.short	(.L_57 - .L_56)
.L_56:
        /*013c*/ 	.word	0x00000000
        /*0140*/ 	.short	0x0006
        /*0142*/ 	.short	0x002c
        /*0144*/ 	.byte	0x00, 0xf0, 0x11, 0x00


	//----- nvinfo : EIATTR_KPARAM_INFO
	.align		4
.L_57:
        /*0148*/ 	.byte	0x04, 0x17
        /*014a*/ 	.short	(.L_59 - .L_58)
.L_58:
        /*014c*/ 	.word	0x00000000
        /*0150*/ 	.short	0x0005
        /*0152*/ 	.short	0x0028
        /*0154*/ 	.byte	0x00, 0xf0, 0x11, 0x00


	//----- nvinfo : EIATTR_KPARAM_INFO
	.align		4
.L_59:
        /*0158*/ 	.byte	0x04, 0x17
        /*015a*/ 	.short	(.L_61 - .L_60)
.L_60:
        /*015c*/ 	.word	0x00000000
        /*0160*/ 	.short	0x0004
        /*0162*/ 	.short	0x0020
        /*0164*/ 	.byte	0x00, 0xf4, 0x21, 0x00


	//----- nvinfo : EIATTR_KPARAM_INFO
	.align		4
.L_61:
        /*0168*/ 	.byte	0x04, 0x17
        /*016a*/ 	.short	(.L_63 - .L_62)
.L_62:
        /*016c*/ 	.word	0x00000000
        /*0170*/ 	.short	0x0003
        /*0172*/ 	.short	0x0018
        /*0174*/ 	.byte	0x00, 0xf4, 0x21, 0x00


	//----- nvinfo : EIATTR_KPARAM_INFO
	.align		4
.L_63:
        /*0178*/ 	.byte	0x04, 0x17
        /*017a*/ 	.short	(.L_65 - .L_64)
.L_64:
        /*017c*/ 	.word	0x00000000
        /*0180*/ 	.short	0x0002
        /*0182*/ 	.short	0x0010
        /*0184*/ 	.byte	0x00, 0xf4, 0x21, 0x00


	//----- nvinfo : EIATTR_KPARAM_INFO
	.align		4
.L_65:
        /*0188*/ 	.byte	0x04, 0x17
        /*018a*/ 	.short	(.L_67 - .L_66)
.L_66:
        /*018c*/ 	.word	0x00000000
        /*0190*/ 	.short	0x0001
        /*0192*/ 	.short	0x0008
        /*0194*/ 	.byte	0x00, 0xf4, 0x21, 0x00


	//----- nvinfo : EIATTR_KPARAM_INFO
	.align		4
.L_67:
        /*0198*/ 	.byte	0x04, 0x17
        /*019a*/ 	.short	(.L_69 - .L_68)
.L_68:
        /*019c*/ 	.word	0x00000000
        /*01a0*/ 	.short	0x0000
        /*01a2*/ 	.short	0x0000
        /*01a4*/ 	.byte	0x00, 0xf4, 0x21, 0x00


	//----- nvinfo : EIATTR_AT_ENTRY_FRAGMENTS
	.align		4
.L_69:
        /*01a8*/ 	.byte	0x04, 0x4f
        /*01aa*/ 	.short	(.L_71 - .L_70)


	//   ....[0]....
.L_70:
        /*01ac*/ 	.word	0x00000004


	//----- nvinfo : EIATTR_RESERVED_SMEM_USED
	.align		4
.L_71:
        /*01b0*/ 	.byte	0x01, 0x41
	.zero		2


	//----- nvinfo : EIATTR_SPARSE_MMA_MASK
	.align		4
        /*01b4*/ 	.byte	0x03, 0x50
        /*01b6*/ 	.short	0x0000


	//----- nvinfo : EIATTR_TCGEN05_1CTA_USED
	.align		4
        /*01b8*/ 	.byte	0x01, 0x51
	.zero		2


	//----- nvinfo : EIATTR_MAXREG_COUNT
	.align		4
        /*01bc*/ 	.byte	0x03, 0x1b
        /*01be*/ 	.short	0x00ff


	//----- nvinfo : EIATTR_NUM_BARRIERS
	.align		4
        /*01c0*/ 	.byte	0x02, 0x4c
        /*01c2*/ 	.byte	0x01
	.zero		1


	//----- nvinfo : EIATTR_INT_WARP_WIDE_INSTR_OFFSETS
	.align		4
        /*01c4*/ 	.byte	0x04, 0x31
        /*01c6*/ 	.short	(.L_73 - .L_72)


	//   ....[0]....
.L_72:
        /*01c8*/ 	.word	0x00000d80


	//   ....[1]....
        /*01cc*/ 	.word	0x00000d90


	//   ....[2]....
        /*01d0*/ 	.word	0x00000ff0


	//   ....[3]....
        /*01d4*/ 	.word	0x000010a0


	//   ....[4]....
        /*01d8*/ 	.word	0x00003320


	//   ....[5]....
        /*01dc*/ 	.word	0x00006020


	//   ....[6]....
        /*01e0*/ 	.word	0x00006070


	//----- nvinfo : EIATTR_COOP_GROUP_MASK_REGIDS
	.align		4
.L_73:
        /*01e4*/ 	.byte	0x04, 0x29
        /*01e6*/ 	.short	(.L_75 - .L_74)


	//   ....[0]....
.L_74:
        /*01e8*/ 	.word	0xffffffff


	//   ....[1]....
        /*01ec*/ 	.word	0xffffffff


	//   ....[2]....
        /*01f0*/ 	.word	0xffffffff


	//   ....[3]....
        /*01f4*/ 	.word	0xffffffff


	//   ....[4]....
        /*01f8*/ 	.word	0xffffffff


	//   ....[5]....
        /*01fc*/ 	.word	0xffffffff


	//   ....[6]....
        /*0200*/ 	.word	0xffffffff


	//   ....[7]....
        /*0204*/ 	.word	0xffffffff


	//----- nvinfo : EIATTR_COOP_GROUP_INSTR_OFFSETS
	.align		4
.L_75:
        /*0208*/ 	.byte	0x04, 0x28
        /*020a*/ 	.short	(.L_77 - .L_76)


	//   ....[0]....
.L_76:
        /*020c*/ 	.word	0x00000060


	//   ....[1]....
        /*0210*/ 	.word	0x00000320


	//   ....[2]....
        /*0214*/ 	.word	0x00001e10


	//   ....[3]....
        /*0218*/ 	.word	0x00002b60


	//   ....[4]....
        /*021c*/ 	.word	0x00004190


	//   ....[5]....
        /*0220*/ 	.word	0x00004a50


	//   ....[6]....
        /*0224*/ 	.word	0x00005eb0


	//   ....[7]....
        /*0228*/ 	.word	0x00006120


	//----- nvinfo : EIATTR_VRC_CTA_INIT_COUNT
	.align		4
.L_77:
        /*022c*/ 	.byte	0x02, 0x4a
        /*022e*/ 	.byte	0x80
	.zero		1


	//----- nvinfo : EIATTR_MBARRIER_INSTR_OFFSETS
	.align		4
        /*0230*/ 	.byte	0x04, 0x39
        /*0232*/ 	.short	(.L_79 - .L_78)


	//   ....[0]....
.L_78:
        /*0234*/ 	.word	0x00000f20
        /*0238*/ 	.word	0x000000ff
        /*023c*/ 	.word	0x00005000
        /*0240*/ 	.short	0x0100
        /*0242*/ 	.byte	0x0b
	.zero		1


	//   ....[1]....
        /*0244*/ 	.word	0x00001080
        /*0248*/ 	.word	0x000000ff
        /*024c*/ 	.word	0x00005008
        /*0250*/ 	.short	0x0100
        /*0252*/ 	.byte	0x0b
	.zero		1


	//   ....[2]....
        /*0254*/ 	.word	0x000011a0
        /*0258*/ 	.word	0x000000ff
        /*025c*/ 	.word	0x00003000
        /*0260*/ 	.short	0x0100
        /*0262*/ 	.byte	0x0b
	.zero		1


	//   ....[3]....
        /*0264*/ 	.word	0x00001380
        /*0268*/ 	.word	0x000000ff
        /*026c*/ 	.word	0x00003000
        /*0270*/ 	.short	0x010a
        /*0272*/ 	.byte	0x0b
	.zero		1


	//   ....[4]....
        /*0274*/ 	.word	0x000014d0
        /*0278*/ 	.word	0x000000ff
        /*027c*/ 	.word	0x00003000
        /*0280*/ 	.short	0x0108
        /*0282*/ 	.byte	0x0b
	.zero		1


	//   ....[5]....
        /*0284*/ 	.word	0x000033e0
        /*0288*/ 	.word	0x000000ff
        /*028c*/ 	.word	0x00005010
        /*0290*/ 	.short	0x0100
        /*0292*/ 	.byte	0x0b
	.zero		1


	//   ....[6]....
        /*0294*/ 	.word	0x00003500
        /*0298*/ 	.word	0x000000ff
        /*029c*/ 	.word	0x00005010
        /*02a0*/ 	.short	0x010a
        /*02a2*/ 	.byte	0x0b
	.zero		1


	//   ....[7]....
        /*02a4*/ 	.word	0x000037b0
        /*02a8*/ 	.word	0x000000ff
        /*02ac*/ 	.word	0x00005010
        /*02b0*/ 	.short	0x0108
        /*02b2*/ 	.byte	0x0b
	.zero		1


	//   ....[8]....
        /*02b4*/ 	.word	0x000048f0
        /*02b8*/ 	.word	0x000000ff
        /*02bc*/ 	.word	0x00000000
        /*02c0*/ 	.short	0x010a
        /*02c2*/ 	.byte	0x20
	.zero		1


	//   ....[9]....
        /*02c4*/ 	.word	0x00005170
        /*02c8*/ 	.word	0x000000ff
        /*02cc*/ 	.word	0x00000000
        /*02d0*/ 	.short	0x010a
        /*02d2*/ 	.byte	0x20
	.zero		1


	//   ....[10]....
        /*02d4*/ 	.word	0x00005240
        /*02d8*/ 	.word	0x000000ff
        /*02dc*/ 	.word	0x00005000
        /*02e0*/ 	.short	0x0108
        /*02e2*/ 	.byte	0x0b
	.zero		1


	//   ....[11]....
        /*02e4*/ 	.word	0x00005280
        /*02e8*/ 	.word	0x000000ff
        /*02ec*/ 	.word	0x00005008
        /*02f0*/ 	.short	0x0108
        /*02f2*/ 	.byte	0x0b
	.zero		1


	//   ....[12]....
        /*02f4*/ 	.word	0x00006140
        /*02f8*/ 	.word	0x000000ff
        /*02fc*/ 	.word	0x00003000
        /*0300*/ 	.short	0x010a
        /*0302*/ 	.byte	0x0b
	.zero		1


	//   ....[13]....
        /*0304*/ 	.word	0x00006170
        /*0308*/ 	.word	0x000000ff
        /*030c*/ 	.word	0x00005010
        /*0310*/ 	.short	0x010a
        /*0312*/ 	.byte	0x0b
	.zero		1


	//   ....[14]....
        /*0314*/ 	.word	0x000061a0
        /*0318*/ 	.word	0x000000ff
        /*031c*/ 	.word	0x00000000
        /*0320*/ 	.short	0x010a
        /*0322*/ 	.byte	0x20
	.zero		1


	//   ....[15]....
        /*0324*/ 	.word	0x000061d0
        /*0328*/ 	.word	0x000000ff
        /*032c*/ 	.word	0x00000000
        /*0330*/ 	.short	0x010a
        /*0332*/ 	.byte	0x20
	.zero		1


	//----- nvinfo : EIATTR_NUM_MBARRIERS
	.align		4
.L_79:
        /*0334*/ 	.byte	0x03, 0x38
        /*0336*/ 	.short	0xffff


	//----- nvinfo : EIATTR_EXIT_INSTR_OFFSETS
	.align		4
        /*0338*/ 	.byte	0x04, 0x1c
        /*033a*/ 	.short	(.L_81 - .L_80)


	//   ....[0]....
.L_80:
        /*033c*/ 	.word	0x00006130


	//----- nvinfo : EIATTR_REQNTID
	.align		4
.L_81:
        /*0340*/ 	.byte	0x04, 0x10
        /*0342*/ 	.short	(.L_83 - .L_82)
.L_82:
        /*0344*/ 	.word	0x00000100
        /*0348*/ 	.word	0x00000001
        /*034c*/ 	.word	0x00000001


	//----- nvinfo : EIATTR_CRS_STACK_SIZE
	.align		4
.L_83:
        /*0350*/ 	.byte	0x04, 0x1e
        /*0352*/ 	.short	(.L_85 - .L_84)
.L_84:
        /*0354*/ 	.word	0x00000000


	//----- nvinfo : EIATTR_CBANK_PARAM_SIZE
	.align		4
.L_85:
        /*0358*/ 	.byte	0x03, 0x19
        /*035a*/ 	.short	0x0088


	//----- nvinfo : EIATTR_PARAM_CBANK
	.align		4
        /*035c*/ 	.byte	0x04, 0x0a
        /*035e*/ 	.short	(.L_87 - .L_86)
	.align		4
.L_86:
        /*0360*/ 	.word	index@(.nv.constant0.attn_fwd)
        /*0364*/ 	.short	0x0380
        /*0366*/ 	.short	0x0088


	//----- nvinfo : EIATTR_SW_WAR
	.align		4
.L_87:
        /*0368*/ 	.byte	0x04, 0x36
        /*036a*/ 	.short	(.L_89 - .L_88)
.L_88:
        /*036c*/ 	.word	0x00000008
.L_89:


//--------------------- .nv.compat                --------------------------
	.section	.nv.compat,"",@"SHT_CUDA_COMPAT_INFO"
	.align	4
        /*0000*/ 	.byte	0x02, 0x02, 0x02, 0x00, 0x02, 0x05, 0x05, 0x00, 0x02, 0x03, 0x00, 0x00, 0x02, 0x06, 0x01, 0x00


//--------------------- .nv.callgraph             --------------------------
	.section	.nv.callgraph,"",@"SHT_CUDA_CALLGRAPH"
	.align	4
	.sectionentsize	8
	.align		4
        /*0000*/ 	.word	0x00000000
	.align		4
        /*0004*/ 	.word	0xffffffff
	.align		4
        /*0008*/ 	.word	0x00000000
	.align		4
        /*000c*/ 	.word	0xfffffffe
	.align		4
        /*0010*/ 	.word	0x00000000
	.align		4
        /*0014*/ 	.word	0xfffffffd
	.align		4
        /*0018*/ 	.word	0x00000000
	.align		4
        /*001c*/ 	.word	0xfffffffc


//--------------------- .nv.constant4             --------------------------
	.section	.nv.constant4,"a",@progbits
	.align	8
	.align		8
.nv.constant4:
        /*0000*/ 	.dword	_$_str


//--------------------- .text.attn_fwd            --------------------------
	.section	.text.attn_fwd,"ax",@progbits
	.align	128
        .global         attn_fwd
        .type           attn_fwd,@function
        .size           attn_fwd,(.L_x_31 - attn_fwd)
        .other          attn_fwd,@"STO_CUDA_ENTRY STV_DEFAULT"
attn_fwd:
.text.attn_fwd:
[----:B------:R-:W0:Y:S01]  /*0000*/  LDC R1, c[0x0][0x37c] ;  /* 0x0000df00ff017b82 */ /* 0x000e220000000800 */
[----:B------:R-:W1:Y:S02]  /*0010*/  S2R R43, SR_TID.X ;  /* 0x00000000002b7919 */ /* 0x000e640000002100 */
[----:B-1----:R-:W-:-:S13]  /*0020*/  ISETP.GE.U32.AND P0, PT, R43, 0x20, PT ;  /* 0x000000202b00780c */ /* 0x002fda0003f06070 */
[----:B------:R-:W-:Y:S02]  /*0030*/  VOTEU.ANY UP0, P0 ;  /* 0x0000000000ff7886 */ /* 0x000fe40000000100 */
[----:B0-----:R-:W-:Y:S05]  /*0040*/  BRA.U UP0, `(.L_x_0) ;  /* 0x0000000100b87547 */ /* 0x001fea000b800000 */
[----:B------:R-:W0:Y:S01]  /*0050*/  S2UR UR6, SR_CgaCtaId ;  /* 0x00000000000679c3 */ /* 0x000e220000008800 */
[----:B------:R-:W-:Y:S01]  /*0060*/  NOP ;  /* 0x0000000000007918 */ /* 0x000fe20000000000 */
[----:B------:R-:W-:Y:S02]  /*0070*/  UMOV UR4, 0x40 ;  /* 0x0000004000047882 */ /* 0x000fe40000000000 */
[----:B0-----:R-:W-:-:S09]  /*0080*/  ULEA UR4, UR6, UR4, 0x18 ;  /* 0x0000000406047291 */ /* 0x001fd2000f8ec0ff */
[----:B------:R-:W0:Y:S01]  /*0090*/  LDS.U8 R0, [UR4] ;  /* 0x00000004ff007984 */ /* 0x000e220008000000 */
[----:B------:R-:W-:Y:S02]  /*00a0*/  UMOV UR4, 0x400 ;  /* 0x0000040000047882 */ /* 0x000fe40000000000 */
[----:B------:R-:W-:Y:S01]  /*00b0*/  ULEA UR4, UR6, UR4, 0x18 ;  /* 0x0000000406047291 */ /* 0x000fe2000f8ec0ff */
[----:B0-----:R-:W-:-:S13]  /*00c0*/  ISETP.NE.AND P0, PT, R0, RZ, PT ;  /* 0x000000ff0000720c */ /* 0x001fda0003f05270 */
[----:B------:R-:W-:Y:S05]  /*00d0*/  @P0 BRA `(.L_x_1) ;  /* 0x00000000007c0947 */ /* 0x000fea0003800000 */
[----:B------:R-:W-:-:S13]  /*00e0*/  ELECT P0, URZ, PT ;  /* 0x0000000000ff782f */ /* 0x000fda0003800000 */
[----:B------:R-:W-:Y:S05]  /*00f0*/  @!P0 BRA `(.L_x_2) ;  /* 0x0000000000848947 */ /* 0x000fea0003800000 */
[----:B------:R-:W-:Y:S01]  /*0100*/  UMOV UR5, 0x4 ;  /* 0x0000000400057882 */ /* 0x000fe20000000000 */
[----:B------:R-:W-:Y:S02]  /*0110*/  IMAD.MOV.U32 R4, RZ, RZ, 0x1 ;  /* 0x00000001ff047424 */ /* 0x000fe400078e00ff */
[----:B------:R-:W-:Y:S02]  /*0120*/  IMAD.MOV.U32 R5, RZ, RZ, 0xf ;  /* 0x0000000fff057424 */ /* 0x000fe400078e00ff */
[----:B------:R-:W-:Y:S04]  /*0130*/  DEPBAR.LE SB0, 0x36 ;  /* 0x00008d800000791a */ /* 0x000fe80000000000 */
[----:B------:R-:W0:Y:S02]  /*0140*/  UTCATOMSWS.FIND_AND_SET.ALIGN UP1, UR5, UR5 ;  /* 0x00000005000575e3 */ /* 0x000e240008020800 */
[----:B0-----:R-:W-:-:S04]  /*0150*/  PLOP3.LUT P0, PT, PT, PT, UP1, 0x80, 0x8 ;  /* 0x000000000008781c */ /* 0x001fc80003f0f018 */
[----:B------:R-:W-:-:S04]  /*0160*/  SEL R0, RZ, 0xffffffff, !P0 ;  /* 0xffffffffff007807 */ /* 0x000fc80004000000 */
[----:B------:R-:W-:Y:S01]  /*0170*/  ISETP.NE.AND P0, PT, R0, RZ, PT ;  /* 0x000000ff0000720c */ /* 0x000fe20003f05270 */
[----:B------:R-:W-:-:S12]  /*0180*/  IMAD.U32 R0, RZ, RZ, UR5 ;  /* 0x00000005ff007e24 */ /* 0x000fd8000f8e00ff */
[----:B------:R-:W-:Y:S05]  /*0190*/  @P0 BRA `(.L_x_3) ;  /* 0x0000000000240947 */ /* 0x000fea0003800000 */
.L_x_4:
[----:B------:R-:W-:Y:S05]  /*01a0*/  NANOSLEEP 0x64 ;  /* 0x000000640000795d */ /* 0x000fea0003800000 */
[----:B------:R-:W-:-:S05]  /*01b0*/  UMOV UR5, 0x4 ;  /* 0x0000000400057882 */ /* 0x000fca0000000000 */
[----:B------:R-:W-:Y:S04]  /*01c0*/  DEPBAR.LE SB0, 0x36 ;  /* 0x00008d800000791a */ /* 0x000fe80000000000 */
[----:B------:R-:W0:Y:S02]  /*01d0*/  UTCATOMSWS.FIND_AND_SET.ALIGN UP1, UR5, UR5 ;  /* 0x00000005000575e3 */ /* 0x000e240008020800 */
[----:B0-----:R-:W-:-:S04]  /*01e0*/  PLOP3.LUT P0, PT, PT, PT, UP1, 0x80, 0x8 ;  /* 0x000000000008781c */ /* 0x001fc80003f0f018 */
[----:B------:R-:W-:-:S04]  /*01f0*/  SEL R0, RZ, 0xffffffff, !P0 ;  /* 0xffffffffff007807 */ /* 0x000fc80004000000 */
[----:B------:R-:W-:Y:S01]  /*0200*/  ISETP.NE.AND P0, PT, R0, RZ, PT ;  /* 0x000000ff0000720c */ /* 0x000fe20003f05270 */
[----:B------:R-:W-:-:S12]  /*0210*/  IMAD.U32 R0, RZ, RZ, UR5 ;  /* 0x00000005ff007e24 */ /* 0x000fd8000f8e00ff */
[----:B------:R-:W-:Y:S05]  /*0220*/  @!P0 BRA `(.L_x_4) ;  /* 0xfffffffc00dc8947 */ /* 0x000fea000383ffff */
.L_x_3:
[C---:B------:R-:W-:Y:S01]  /*0230*/  VIADD R3, R0.reuse, 0x10 ;  /* 0x0000001000037836 */ /* 0x040fe20000000000 */
[----:B------:R-:W-:Y:S01]  /*0240*/  UMOV UR5, 0x50 ;  /* 0x0000005000057882 */ /* 0x000fe20000000000 */
[----:B------:R-:W-:Y:S01]  /*0250*/  SHF.L.U32 R2, R5, R0, RZ ;  /* 0x0000000005027219 */ /* 0x000fe200000006ff */
[----:B------:R-:W-:Y:S01]  /*0260*/  ULEA UR5, UR6, UR5, 0x18 ;  /* 0x0000000506057291 */ /* 0x000fe2000f8ec0ff */
[----:B------:R-:W-:Y:S01]  /*0270*/  IMAD.SHL.U32 R0, R0, 0x20, RZ ;  /* 0x0000002000007824 */ /* 0x000fe200078e00ff */
[----:B------:R-:W-:-:S04]  /*0280*/  SHF.L.U32 R3, R4, R3, RZ ;  /* 0x0000000304037219 */ /* 0x000fc800000006ff */
[----:B------:R-:W-:-:S05]  /*0290*/  LOP3.LUT R2, R3, R2, RZ, 0xfc, !PT ;  /* 0x0000000203027212 */ /* 0x000fca00078efcff */
[----:B------:R0:W-:Y:S04]  /*02a0*/  ATOMS.OR RZ, [UR5], R2 ;  /* 0x00000002ffff798c */ /* 0x0001e8000b000005 */
[----:B------:R0:W-:Y:S01]  /*02b0*/  STS [UR4], R0 ;  /* 0x00000000ff007988 */ /* 0x0001e20008000804 */
[----:B------:R-:W-:Y:S05]  /*02c0*/  BRA `(.L_x_2) ;  /* 0x0000000000107947 */ /* 0x000fea0003800000 */
.L_x_1:
[----:B------:R-:W-:Y:S01]  /*02d0*/  IMAD.MOV.U32 R0, RZ, RZ, -0x1 ;  /* 0xffffffffff007424 */ /* 0x000fe200078e00ff */
[----:B------:R-:W-:-:S04]  /*02e0*/  MOV R2, 0x310 ;  /* 0x0000031000027802 */ /* 0x000fc80000000f00 */
[----:B------:R0:W-:Y:S03]  /*02f0*/  STS [UR4], R0 ;  /* 0x00000000ff007988 */ /* 0x0001e60008000804 */
[----:B0-----:R-:W-:Y:S05]  /*0300*/  CALL.REL.NOINC `($__internal_1_$__cuda_sm10x_tcgen05_guardrail_trap_phase_invalid_during_alloc) ;  /* 0x0000005c00c87944 */ /* 0x001fea0003c00000 */
.L_x_2:
[----:B------:R-:W-:Y:S05]  /*0310*/  WARPSYNC.ALL ;  /* 0x0000000000007948 */ /* 0x000fea0003800000 */
[----:B------:R-:W-:Y:S01]  /*0320*/  NOP ;  /* 0x0000000000007918 */ /* 0x000fe20000000000 */
.L_x_0:
[----:B------:R-:W1:Y:S01]  /*0330*/  S2UR UR13, SR_CTAID.X ;  /* 0x00000000000d79c3 */ /* 0x000e620000002500 */
[----:B------:R-:W2:Y:S01]  /*0340*/  LDCU.64 UR4, c[0x0][0x3b0] ;  /* 0x00007600ff0477ac */ /* 0x000ea20008000a00 */
[----:B0-----:R-:W-:Y:S01]  /*0350*/  SHF.R.U32.HI R0, RZ, 0x7, R43 ;  /* 0x00000007ff007819 */ /* 0x001fe2000001162b */
[----:B------:R-:W-:-:S03]  /*0360*/  UMOV UR11, 0x400 ;  /* 0x00000400000b7882 */ /* 0x000fc60000000000 */
[----:B------:R-:W-:Y:S01]  /*0370*/  SGXT.U32 R0, R0, 0x1 ;  /* 0x000000010000781a */ /* 0x000fe20000000000 */
[----:B------:R-:W0:Y:S01]  /*0380*/  LDCU.64 UR26, c[0x0][0x358] ;  /* 0x00006b00ff1a77ac */ /* 0x000e220008000a00 */
[----:B------:R-:W3:Y:S08]  /*0390*/  LDC R32, c[0x0][0x3b8] ;  /* 0x0000ee00ff207b82 */ /* 0x000ef00000000800 */
[----:B------:R-:W2:Y:S08]  /*03a0*/  S2UR UR10, SR_CTAID.Y ;  /* 0x00000000000a79c3 */ /* 0x000eb00000002600 */
[----:B------:R-:W4:Y:S01]  /*03b0*/  S2UR UR6, SR_CgaCtaId ;  /* 0x00000000000679c3 */ /* 0x000f220000008800 */
[----:B-1----:R-:W-:-:S06]  /*03c0*/  USHF.L.U32 UR13, UR13, 0x7, URZ ;  /* 0x000000070d0d7899 */ /* 0x002fcc00080006ff */
[----:B------:R-:W-:Y:S01]  /*03d0*/  IMAD.U32 R2, RZ, RZ, UR13 ;  /* 0x0000000dff027e24 */ /* 0x000fe2000f8e00ff */
[----:B------:R-:W1:Y:S01]  /*03e0*/  LDC.64 R28, c[0x0][0x380] ;  /* 0x0000e000ff1c7b82 */ /* 0x000e620000000a00 */
[----:B---3--:R-:W-:-:S03]  /*03f0*/  IMAD R6, R0, R32, RZ ;  /* 0x0000002000067224 */ /* 0x008fc600078e02ff */
[----:B------:R-:W-:Y:S01]  /*0400*/  LOP3.LUT R2, R2, 0x7f, R43, 0xf8, !PT ;  /* 0x0000007f02027812 */ /* 0x000fe200078ef82b */
[----:B------:R-:W-:Y:S01]  /*0410*/  IMAD R7, R32, 0x2, R6 ;  /* 0x0000000220077824 */ /* 0x000fe200078e0206 */
[----:B--2---:R-:W-:-:S03]  /*0420*/  UIMAD UR4, UR10, UR4, URZ ;  /* 0x000000040a0472a4 */ /* 0x004fc6000f8e02ff */
[----:B------:R-:W-:Y:S01]  /*0430*/  IMAD R3, R2, UR5, RZ ;  /* 0x0000000502037c24 */ /* 0x000fe2000f8e02ff */
[----:B------:R-:W2:Y:S01]  /*0440*/  LDC.64 R64, c[0x0][0x3c0] ;  /* 0x0000f000ff407b82 */ /* 0x000ea20000000a00 */
[C---:B------:R-:W-:Y:S01]  /*0450*/  IMAD R9, R32.reuse, 0x2, R7 ;  /* 0x0000000220097824 */ /* 0x040fe200078e0207 */
[----:B------:R-:W-:Y:S01]  /*0460*/  USHF.L.U32 UR7, UR4, 0x1, URZ ;  /* 0x0000000104077899 */ /* 0x000fe200080006ff */
[C---:B------:R-:W-:Y:S01]  /*0470*/  IMAD.SHL.U32 R5, R3.reuse, 0x2, RZ ;  /* 0x0000000203057824 */ /* 0x040fe200078e00ff */
[----:B------:R-:W-:Y:S01]  /*0480*/  UIMAD.WIDE UR4, UR4, 0x2, URZ ;  /* 0x00000002040478a5 */ /* 0x000fe2000f8e02ff */
[----:B------:R-:W-:Y:S01]  /*0490*/  IMAD.HI R4, R3, 0x2, RZ ;  /* 0x0000000203047827 */ /* 0x000fe200078e02ff */
[----:B----4-:R-:W-:Y:S02]  /*04a0*/  ULEA UR11, UR6, UR11, 0x18 ;  /* 0x0000000b060b7291 */ /* 0x010fe4000f8ec0ff */
[----:B------:R-:W-:Y:S01]  /*04b0*/  BAR.SYNC.DEFER_BLOCKING 0x0 ;  /* 0x0000000000007b1d */ /* 0x000fe20000010000 */
[----:B------:R-:W-:-:S04]  /*04c0*/  IMAD R3, R32, 0x2, R9 ;  /* 0x0000000220037824 */ /* 0x000fc800078e0209 */
[----:B------:R-:W-:Y:S01]  /*04d0*/  IMAD R10, R32, 0x2, R3 ;  /* 0x00000002200a7824 */ /* 0x000fe200078e0203 */
[----:B-1----:R-:W-:Y:S01]  /*04e0*/  IADD3 R28, P0, P1, R5, UR7, R28 ;  /* 0x00000007051c7c10 */ /* 0x002fe2000f91e01c */
[----:B------:R-:W1:Y:S03]  /*04f0*/  LDCU UR4, c[0x0][0x3c8] ;  /* 0x00007900ff0477ac */ /* 0x000e660008000800 */
[----:B------:R-:W-:Y:S02]  /*0500*/  IADD3.X R30, PT, PT, R4, UR5, R29, P0, P1 ;  /* 0x00000005041e7c10 */ /* 0x000fe400087e241d */
[-C--:B------:R-:W-:Y:S02]  /*0510*/  LEA R4, P0, R6, R28.reuse, 0x1 ;  /* 0x0000001c06047211 */ /* 0x080fe400078008ff */
[----:B------:R-:W-:Y:S02]  /*0520*/  LEA R12, P1, R10, R28, 0x1 ;  /* 0x0000001c0a0c7211 */ /* 0x000fe400078208ff */
[----:B------:R-:W-:-:S02]  /*0530*/  LEA.HI.X.SX32 R5, R6, R30, 0x1, P0 ;  /* 0x0000001e06057211 */ /* 0x000fc400000f0eff */
[C---:B------:R-:W-:Y:S01]  /*0540*/  LEA R6, P0, R7.reuse, R28, 0x1 ;  /* 0x0000001c07067211 */ /* 0x040fe200078008ff */
[----:B------:R-:W3:Y:S01]  /*0550*/  LDS R31, [UR11] ;  /* 0x0000000bff1f7984 */ /* 0x000ee20008000800 */
[-C--:B------:R-:W-:Y:S01]  /*0560*/  LEA.HI.X.SX32 R13, R10, R30.reuse, 0x1, P1 ;  /* 0x0000001e0a0d7211 */ /* 0x080fe200008f0eff */
[----:B------:R-:W-:Y:S01]  /*0570*/  BAR.SYNC.DEFER_BLOCKING 0x0 ;  /* 0x0000000000007b1d */ /* 0x000fe20000010000 */
[----:B------:R-:W-:Y:S01]  /*0580*/  LEA.HI.X.SX32 R7, R7, R30, 0x1, P0 ;  /* 0x0000001e07077211 */ /* 0x000fe200000f0eff */
[----:B------:R-:W-:Y:S01]  /*0590*/  IMAD R15, R32, 0x2, R10 ;  /* 0x00000002200f7824 */ /* 0x000fe200078e020a */
[----:B------:R-:W-:-:S04]  /*05a0*/  LEA R10, P0, R3, R28, 0x1 ;  /* 0x0000001c030a7211 */ /* 0x000fc800078008ff */
[----:B------:R-:W-:Y:S01]  /*05b0*/  LEA.HI.X.SX32 R11, R3, R30, 0x1, P0 ;  /* 0x0000001e030b7211 */ /* 0x000fe200000f0eff */
[----:B------:R-:W-:Y:S01]  /*05c0*/  IMAD R3, R32, 0x2, R15 ;  /* 0x0000000220037824 */ /* 0x000fe200078e020f */
[----:B------:R-:W-:-:S03]  /*05d0*/  LEA R14, P0, R15, R28, 0x1 ;  /* 0x0000001c0f0e7211 */ /* 0x000fc600078008ff */
[C---:B------:R-:W-:Y:S01]  /*05e0*/  IMAD R16, R32.reuse, 0x2, R3 ;  /* 0x0000000220107824 */ /* 0x040fe200078e0203 */
[----:B------:R-:W-:Y:S02]  /*05f0*/  LEA.HI.X.SX32 R15, R15, R30, 0x1, P0 ;  /* 0x0000001e0f0f7211 */ /* 0x000fe400000f0eff */
[----:B------:R-:W-:Y:S01]  /*0600*/  LEA R8, P1, R9, R28, 0x1 ;  /* 0x0000001c09087211 */ /* 0x000fe200078208ff */
[----:B------:R-:W-:-:S03]  /*0610*/  IMAD R17, R32, 0x2, R16 ;  /* 0x0000000220117824 */ /* 0x000fc600078e0210 */
[----:B------:R-:W-:Y:S01]  /*0620*/  LEA.HI.X.SX32 R9, R9, R30, 0x1, P1 ;  /* 0x0000001e09097211 */ /* 0x000fe200008f0eff */
[----:B0-----:R0:W5:Y:S04]  /*0630*/  LDG.E.U16 R18, desc[UR26][R4.64] ;  /* 0x0000001a04127981 */ /* 0x001168000c1e1500 */
[----:B------:R4:W5:Y:S04]  /*0640*/  LDG.E.U16 R19, desc[UR26][R6.64] ;  /* 0x0000001a06137981 */ /* 0x000968000c1e1500 */
[----:B------:R1:W5:Y:S01]  /*0650*/  LDG.E.U16 R20, desc[UR26][R8.64] ;  /* 0x0000001a08147981 */ /* 0x000362000c1e1500 */
[----:B0-----:R-:W-:-:S03]  /*0660*/  LEA R4, P0, R3, R28, 0x1 ;  /* 0x0000001c03047211 */ /* 0x001fc600078008ff */
[----:B------:R0:W5:Y:S01]  /*0670*/  LDG.E.U16 R21, desc[UR26][R10.64] ;  /* 0x0000001a0a157981 */ /* 0x000162000c1e1500 */
[----:B------:R-:W-:Y:S01]  /*0680*/  LEA.HI.X.SX32 R5, R3, R30, 0x1, P0 ;  /* 0x0000001e03057211 */ /* 0x000fe200000f0eff */
[C---:B------:R-:W-:Y:S01]  /*0690*/  IMAD R3, R32.reuse, 0x2, R17 ;  /* 0x0000000220037824 */ /* 0x040fe200078e0211 */
[C---:B----4-:R-:W-:Y:S01]  /*06a0*/  LEA R6, P0, R17.reuse, R28, 0x1 ;  /* 0x0000001c11067211 */ /* 0x050fe200078008ff */
[----:B------:R4:W5:Y:S03]  /*06b0*/  LDG.E.U16 R22, desc[UR26][R12.64] ;  /* 0x0000001a0c167981 */ /* 0x000966000c1e1500 */
[----:B------:R-:W-:Y:S01]  /*06c0*/  LEA.HI.X.SX32 R7, R17, R30, 0x1, P0 ;  /* 0x0000001e11077211 */ /* 0x000fe200000f0eff */
[----:B------:R2:W5:Y:S01]  /*06d0*/  LDG.E.U16 R23, desc[UR26][R14.64] ;  /* 0x0000001a0e177981 */ /* 0x000562000c1e1500 */
[----:B-1----:R-:W-:Y:S01]  /*06e0*/  LEA R8, P0, R3, R28, 0x1 ;  /* 0x0000001c03087211 */ /* 0x002fe200078008ff */
[----:B0-----:R-:W-:-:S02]  /*06f0*/  IMAD R11, R32, 0x2, R3 ;  /* 0x00000002200b7824 */ /* 0x001fc400078e0203 */
[----:B------:R0:W5:Y:S01]  /*0700*/  LDG.E.U16 R24, desc[UR26][R4.64] ;  /* 0x0000001a04187981 */ /* 0x000162000c1e1500 */
[----:B------:R-:W-:Y:S01]  /*0710*/  LEA.HI.X.SX32 R9, R3, R30, 0x1, P0 ;  /* 0x0000001e03097211 */ /* 0x000fe200000f0eff */
[----:B------:R-:W-:Y:S01]  /*0720*/  IMAD R3, R32, 0x2, R11 ;  /* 0x0000000220037824 */ /* 0x000fe200078e020b */
[C---:B----4-:R-:W-:Y:S01]  /*0730*/  LEA R12, P1, R16.reuse, R28, 0x1 ;  /* 0x0000001c100c7211 */ /* 0x050fe200078208ff */
[----:B------:R-:W5:Y:S03]  /*0740*/  LDG.E.U16 R25, desc[UR26][R6.64] ;  /* 0x0000001a06197981 */ /* 0x000f66000c1e1500 */
[----:B------:R-:W-:Y:S01]  /*0750*/  LEA.HI.X.SX32 R13, R16, R30, 0x1, P1 ;  /* 0x0000001e100d7211 */ /* 0x000fe200008f0eff */
[----:B------:R-:W-:Y:S01]  /*0760*/  IMAD R16, R32, 0x2, R3 ;  /* 0x0000000220107824 */ /* 0x000fe200078e0203 */
[-C--:B--2---:R-:W-:Y:S01]  /*0770*/  LEA R14, P1, R3, R28.reuse, 0x1 ;  /* 0x0000001c030e7211 */ /* 0x084fe200078208ff */
[----:B------:R-:W5:Y:S01]  /*0780*/  LDG.E.U16 R26, desc[UR26][R8.64] ;  /* 0x0000001a081a7981 */ /* 0x000f62000c1e1500 */
[----:B------:R-:W-:-:S02]  /*0790*/  LEA R10, P0, R11, R28, 0x1 ;  /* 0x0000001c0b0a7211 */ /* 0x000fc400078008ff */
[-C--:B------:R-:W-:Y:S01]  /*07a0*/  LEA.HI.X.SX32 R15, R3, R30.reuse, 0x1, P1 ;  /* 0x0000001e030f7211 */ /* 0x080fe200008f0eff */
[----:B------:R-:W-:Y:S01]  /*07b0*/  IMAD R3, R32, 0x2, R16 ;  /* 0x0000000220037824 */ /* 0x000fe200078e0210 */
[----:B------:R-:W-:Y:S01]  /*07c0*/  LEA.HI.X.SX32 R11, R11, R30, 0x1, P0 ;  /* 0x0000001e0b0b7211 */ /* 0x000fe200000f0eff */
[----:B------:R1:W5:Y:S01]  /*07d0*/  LDG.E.U16 R17, desc[UR26][R12.64] ;  /* 0x0000001a0c117981 */ /* 0x000362000c1e1500 */
[----:B0-----:R-:W-:Y:S02]  /*07e0*/  LEA R4, P0, R16, R28, 0x1 ;  /* 0x0000001c10047211 */ /* 0x001fe400078008ff */
[----:B------:R-:W-:Y:S01]  /*07f0*/  LOP3.LUT R40, R43, 0x3f, RZ, 0xc0, !PT ;  /* 0x0000003f2b287812 */ /* 0x000fe200078ec0ff */
[----:B------:R-:W-:Y:S01]  /*0800*/  IMAD R64, R64, UR10, RZ ;  /* 0x0000000a40407c24 */ /* 0x000fe2000f8e02ff */
[----:B------:R-:W-:Y:S01]  /*0810*/  LEA.HI.X.SX32 R5, R16, R30, 0x1, P0 ;  /* 0x0000001e10057211 */ /* 0x000fe200000f0eff */
[----:B------:R-:W5:Y:S01]  /*0820*/  LDG.E.U16 R11, desc[UR26][R10.64] ;  /* 0x0000001a0a0b7981 */ /* 0x000f62000c1e1500 */
[----:B-1----:R-:W-:Y:S01]  /*0830*/  IMAD R13, R32, 0x2, R3 ;  /* 0x00000002200d7824 */ /* 0x002fe200078e0203 */
[----:B------:R-:W-:-:S02]  /*0840*/  LEA R6, P0, R3, R28, 0x1 ;  /* 0x0000001c03067211 */ /* 0x000fc400078008ff */
[----:B------:R0:W5:Y:S01]  /*0850*/  LDG.E.U16 R27, desc[UR26][R4.64] ;  /* 0x0000001a041b7981 */ /* 0x000162000c1e1500 */
[----:B------:R-:W-:Y:S01]  /*0860*/  IMAD R16, R32, 0x2, R13 ;  /* 0x0000000220107824 */ /* 0x000fe200078e020d */
[----:B------:R-:W-:Y:S02]  /*0870*/  LEA.HI.X.SX32 R7, R3, R30, 0x1, P0 ;  /* 0x0000001e03077211 */ /* 0x000fe400000f0eff */
[----:B------:R-:W5:Y:S01]  /*0880*/  LDG.E.U16 R14, desc[UR26][R14.64] ;  /* 0x0000001a0e0e7981 */ /* 0x000f62000c1e1500 */
[-C--:B------:R-:W-:Y:S02]  /*0890*/  LEA R12, P1, R13, R28.reuse, 0x1 ;  /* 0x0000001c0d0c7211 */ /* 0x080fe400078208ff */
[----:B------:R-:W-:Y:S02]  /*08a0*/  LEA R8, P0, R16, R28, 0x1 ;  /* 0x0000001c10087211 */ /* 0x000fe400078008ff */
[----:B------:R-:W1:Y:S01]  /*08b0*/  LDC.64 R28, c[0x0][0x388] ;  /* 0x0000e200ff1c7b82 */ /* 0x000e620000000a00 */
[--C-:B------:R-:W-:Y:S01]  /*08c0*/  SHF.R.S32.HI R3, RZ, 0x7, R43.reuse ;  /* 0x00000007ff037819 */ /* 0x100fe2000001142b */
[----:B0-----:R-:W-:Y:S01]  /*08d0*/  IMAD.SHL.U32 R5, R40, 0x2, RZ ;  /* 0x0000000228057824 */ /* 0x001fe200078e00ff */
[----:B------:R-:W-:Y:S01]  /*08e0*/  SHF.R.U32.HI R10, RZ, 0x5, R43 ;  /* 0x00000005ff0a7819 */ /* 0x000fe2000001162b */
[----:B------:R0:W5:Y:S01]  /*08f0*/  LDG.E.U16 R7, desc[UR26][R6.64] ;  /* 0x0000001a06077981 */ /* 0x000162000c1e1500 */
[----:B------:R-:W-:-:S02]  /*0900*/  SGXT R4, R3, 0x1 ;  /* 0x000000010304781a */ /* 0x000fc40000000200 */
[----:B------:R-:W-:Y:S02]  /*0910*/  LOP3.LUT R3, R43, 0x1f, RZ, 0xc0, !PT ;  /* 0x0000001f2b037812 */ /* 0x000fe400078ec0ff */
[----:B------:R-:W-:Y:S02]  /*0920*/  LEA.HI.X.SX32 R13, R13, R30, 0x1, P1 ;  /* 0x0000001e0d0d7211 */ /* 0x000fe400008f0eff */
[----:B------:R-:W-:Y:S01]  /*0930*/  LOP3.LUT R5, R5, 0x90, R4, 0x78, !PT ;  /* 0x0000009005057812 */ /* 0x000fe200078e7804 */
[----:B------:R-:W-:Y:S01]  /*0940*/  IMAD.SHL.U32 R4, R43, 0x40, RZ ;  /* 0x000000402b047824 */ /* 0x000fe200078e00ff */
[----:B------:R-:W-:Y:S02]  /*0950*/  R2UR UR22, R10 ;  /* 0x000000000a1672ca */ /* 0x000fe400000e0000 */
[----:B0-----:R-:W-:Y:S01]  /*0960*/  SHF.R.U32.HI R6, RZ, 0x5, R43 ;  /* 0x00000005ff067819 */ /* 0x001fe2000001162b */
[----:B------:R-:W-:Y:S01]  /*0970*/  IMAD R3, R3, UR4, RZ ;  /* 0x0000000403037c24 */ /* 0x000fe2000f8e02ff */
[----:B------:R0:W5:Y:S02]  /*0980*/  LDG.E.U16 R12, desc[UR26][R12.64] ;  /* 0x0000001a0c0c7981 */ /* 0x000164000c1e1500 */
[----:B------:R-:W-:-:S02]  /*0990*/  SGXT.U32 R6, R6, 0x3 ;  /* 0x000000030606781a */ /* 0x000fc40000000000 */
[----:B------:R-:W-:Y:S02]  /*09a0*/  LEA.HI.X.SX32 R9, R16, R30, 0x1, P0 ;  /* 0x0000001e10097211 */ /* 0x000fe400000f0eff */
[----:B0-----:R-:W-:Y:S01]  /*09b0*/  LOP3.LUT R13, R5, 0x1000, R4, 0xf8, !PT ;  /* 0x00001000050d7812 */ /* 0x001fe200078ef804 */
[C---:B------:R-:W-:Y:S02]  /*09c0*/  IMAD.SHL.U32 R4, R3.reuse, 0x2, RZ ;  /* 0x0000000203047824 */ /* 0x040fe400078e00ff */
[----:B------:R-:W-:Y:S01]  /*09d0*/  UIADD3 UR4, UPT, UPT, UR22, 0x18, URZ ;  /* 0x0000001816047890 */ /* 0x000fe2000fffe0ff */
[----:B------:R-:W-:Y:S01]  /*09e0*/  IMAD.HI R5, R3, 0x2, RZ ;  /* 0x0000000203057827 */ /* 0x000fe200078e02ff */
[----:B------:R0:W5:Y:S03]  /*09f0*/  LDG.E.U16 R9, desc[UR26][R8.64] ;  /* 0x0000001a08097981 */ /* 0x000166000c1e1500 */
[----:B------:R-:W-:-:S02]  /*0a00*/  IMAD.SHL.U32 R3, R64, 0x2, RZ ;  /* 0x0000000240037824 */ /* 0x000fc400078e00ff */
[----:B------:R-:W-:-:S03]  /*0a10*/  IMAD R6, R6, R65, RZ ;  /* 0x0000004106067224 */ /* 0x000fc600078e02ff */
[----:B-1----:R-:W-:Y:S01]  /*0a20*/  IADD3 R47, P0, P1, R4, R28, R3 ;  /* 0x0000001c042f7210 */ /* 0x002fe2000791e003 */
[----:B------:R-:W-:Y:S02]  /*0a30*/  IMAD R4, R65, 0x8, R6 ;  /* 0x0000000841047824 */ /* 0x000fe400078e0206 */
[----:B------:R-:W-:Y:S01]  /*0a40*/  IMAD.HI R64, R64, 0x2, RZ ;  /* 0x0000000240407827 */ /* 0x000fe200078e02ff */
[----:B------:R-:W-:-:S03]  /*0a50*/  UIADD3 UR5, UPT, UPT, UR22, 0x38, URZ ;  /* 0x0000003816057890 */ /* 0x000fc6000fffe0ff */
[----:B0-----:R-:W-:Y:S01]  /*0a60*/  IMAD R8, R65, 0x8, R4 ;  /* 0x0000000841087824 */ /* 0x001fe200078e0204 */
[----:B------:R-:W-:Y:S01]  /*0a70*/  IADD3.X R15, PT, PT, R5, R29, R64, P0, P1 ;  /* 0x0000001d050f7210 */ /* 0x000fe200007e2440 */
[C---:B------:R-:W-:Y:S01]  /*0a80*/  IMAD R3, R65.reuse, UR4, RZ ;  /* 0x0000000441037c24 */ /* 0x040fe2000f8e02ff */
[CC--:B------:R-:W-:Y:S01]  /*0a90*/  LEA R58, P0, R6.reuse, R47.reuse, 0x1 ;  /* 0x0000002f063a7211 */ /* 0x0c0fe200078008ff */
[C---:B------:R-:W-:Y:S02]  /*0aa0*/  IMAD R10, R65.reuse, 0x10, R8 ;  /* 0x00000010410a7824 */ /* 0x040fe400078e0208 */
[----:B------:R-:W-:Y:S01]  /*0ab0*/  IMAD R5, R65, UR5, RZ ;  /* 0x0000000541057c24 */ /* 0x000fe2000f8e02ff */
[----:B------:R-:W-:Y:S02]  /*0ac0*/  LEA R52, P2, R3, R47, 0x1 ;  /* 0x0000002f03347211 */ /* 0x000fe400078408ff */
[-C--:B------:R-:W-:Y:S01]  /*0ad0*/  LEA.HI.X.SX32 R59, R6, R15.reuse, 0x1, P0 ;  /* 0x0000000f063b7211 */ /* 0x080fe200000f0eff */
[----:B------:R-:W-:Y:S01]  /*0ae0*/  IMAD R6, R65, 0x8, R10 ;  /* 0x0000000841067824 */ /* 0x000fe200078e020a */
[----:B------:R-:W-:-:S02]  /*0af0*/  LEA.HI.X.SX32 R53, R3, R15, 0x1, P2 ;  /* 0x0000000f03357211 */ /* 0x000fc400010f0eff */
[----:B---3--:R-:W-:Y:S01]  /*0b00*/  R2UR UR12, R31 ;  /* 0x000000001f0c72ca */ /* 0x008fe200000e0000 */
[----:B------:R-:W-:Y:S01]  /*0b10*/  IMAD R3, R65, 0x8, R6 ;  /* 0x0000000841037824 */ /* 0x000fe200078e0206 */
[CC--:B------:R-:W-:Y:S02]  /*0b20*/  LEA R56, P1, R4.reuse, R47.reuse, 0x1 ;  /* 0x0000002f04387211 */ /* 0x0c0fe400078208ff */
[C---:B------:R-:W-:Y:S02]  /*0b30*/  LEA R44, P3, R5.reuse, R47, 0x1 ;  /* 0x0000002f052c7211 */ /* 0x040fe400078608ff */
[-C--:B------:R-:W-:Y:S02]  /*0b40*/  LEA.HI.X.SX32 R57, R4, R15.reuse, 0x1, P1 ;  /* 0x0000000f04397211 */ /* 0x080fe400008f0eff */
[----:B------:R-:W-:Y:S02]  /*0b50*/  LEA.HI.X.SX32 R45, R5, R15, 0x1, P3 ;  /* 0x0000000f052d7211 */ /* 0x000fe400018f0eff */
[----:B------:R-:W-:-:S02]  /*0b60*/  LEA R54, P0, R8, R47, 0x1 ;  /* 0x0000002f08367211 */ /* 0x000fc400078008ff */
[-C--:B------:R-:W-:Y:S02]  /*0b70*/  LEA R50, P1, R10, R47.reuse, 0x1 ;  /* 0x0000002f0a327211 */ /* 0x080fe400078208ff */
[-C--:B------:R-:W-:Y:S02]  /*0b80*/  LEA R48, P2, R6, R47.reuse, 0x1 ;  /* 0x0000002f06307211 */ /* 0x080fe400078408ff */
[----:B------:R-:W-:Y:S02]  /*0b90*/  LEA R46, P3, R3, R47, 0x1 ;  /* 0x0000002f032e7211 */ /* 0x000fe400078608ff */
[-C--:B------:R-:W-:Y:S02]  /*0ba0*/  LEA.HI.X.SX32 R55, R8, R15.reuse, 0x1, P0 ;  /* 0x0000000f08377211 */ /* 0x080fe400000f0eff */
[-C--:B------:R-:W-:Y:S02]  /*0bb0*/  LEA.HI.X.SX32 R51, R10, R15.reuse, 0x1, P1 ;  /* 0x0000000f0a337211 */ /* 0x080fe400008f0eff */
[----:B------:R-:W-:-:S02]  /*0bc0*/  LEA.HI.X.SX32 R49, R6, R15, 0x1, P2 ;  /* 0x0000000f06317211 */ /* 0x000fc400010f0eff */
[----:B------:R-:W-:Y:S01]  /*0bd0*/  LEA.HI.X.SX32 R47, R3, R15, 0x1, P3 ;  /* 0x0000000f032f7211 */ /* 0x000fe200018f0eff */
[----:B------:R-:W-:Y:S06]  /*0be0*/  BRA.U UP0, `(.L_x_5) ;  /* 0x0000000100187547 */ /* 0x000fec000b800000 */
[----:B------:R-:W-:Y:S01]  /*0bf0*/  ELECT P0, URZ, PT ;  /* 0x0000000000ff782f */ /* 0x000fe20003800000 */
[----:B------:R-:W-:Y:S01]  /*0c00*/  IMAD.MOV.U32 R3, RZ, RZ, 0x1 ;  /* 0x00000001ff037424 */ /* 0x000fe200078e00ff */
[----:B------:R-:W-:Y:S01]  /*0c10*/  UMOV UR4, 0x40 ;  /* 0x0000004000047882 */ /* 0x000fe20000000000 */
[----:B------:R-:W-:Y:S01]  /*0c20*/  UVIRTCOUNT.DEALLOC.SMPOOL 0x80 ;  /* 0x000000800000784c */ /* 0x000fe20000000000 */
[----:B------:R-:W-:-:S09]  /*0c30*/  ULEA UR4, UR6, UR4, 0x18 ;  /* 0x0000000406047291 */ /* 0x000fd2000f8ec0ff */
[----:B------:R0:W-:Y:S03]  /*0c40*/  @P0 STS.U8 [UR4], R3 ;  /* 0x00000003ff000988 */ /* 0x0001e60008000004 */
.L_x_5:
[----:B------:R-:W-:Y:S01]  /*0c50*/  USHF.L.U32 UR4, UR22, 0x15, URZ ;  /* 0x0000001516047899 */ /* 0x000fe200080006ff */
[C---:B------:R-:W-:Y:S01]  /*0c60*/  LOP3.LUT R4, R13.reuse, 0x20, RZ, 0x3c, !PT ;  /* 0x000000200d047812 */ /* 0x040fe200078e3cff */
[----:B------:R-:W-:Y:S01]  /*0c70*/  USHF.L.U32 UR5, UR22, 0x2, URZ ;  /* 0x0000000216057899 */ /* 0x000fe200080006ff */
[C---:B0-----:R-:W-:Y:S01]  /*0c80*/  LOP3.LUT R3, R13.reuse, 0x40, RZ, 0x3c, !PT ;  /* 0x000000400d037812 */ /* 0x041fe200078e3cff */
[----:B------:R-:W-:Y:S01]  /*0c90*/  ULOP3.LUT UR9, UR4, 0x600000, URZ, 0xc0, !UPT ;  /* 0x0060000004097892 */ /* 0x000fe2000f8ec0ff */
[----:B------:R-:W-:Y:S01]  /*0ca0*/  LOP3.LUT R6, R13, 0x60, RZ, 0x3c, !PT ;  /* 0x000000600d067812 */ /* 0x000fe200078e3cff */
[----:B------:R-:W-:Y:S01]  /*0cb0*/  ULOP3.LUT UR20, UR5, 0x10, URZ, 0xc0, !UPT ;  /* 0x0000001005147892 */ /* 0x000fe2000f8ec0ff */
[----:B------:R-:W-:Y:S01]  /*0cc0*/  LOP3.LUT P6, RZ, R43, 0xff, RZ, 0xc0, !PT ;  /* 0x000000ff2bff7812 */ /* 0x000fe200078cc0ff */
[----:B-----5:R0:W-:Y:S01]  /*0cd0*/  STS.U16 [R13+UR11], R18 ;  /* 0x000000120d007988 */ /* 0x0201e2000800040b */
[----:B------:R-:W-:Y:S01]  /*0ce0*/  UMOV UR6, 0x1 ;  /* 0x0000000100067882 */ /* 0x000fe20000000000 */
[----:B------:R-:W-:Y:S01]  /*0cf0*/  UIADD3 UR29, UPT, UPT, UR20, UR9, UR12 ;  /* 0x00000009141d7290 */ /* 0x000fe2000fffe00c */
[----:B------:R-:W-:Y:S01]  /*0d00*/  PRMT R8, RZ, 0x7610, R8 ;  /* 0x00007610ff087816 */ /* 0x000fe20000000008 */
[----:B------:R-:W-:Y:S01]  /*0d10*/  STS.U16 [R13+UR11+0x400], R22 ;  /* 0x000400160d007988 */ /* 0x000fe2000800040b */
[----:B------:R-:W-:Y:S01]  /*0d20*/  UIADD3 UR28, UPT, UPT, UR13, 0x80, URZ ;  /* 0x000000800d1c7890 */ /* 0x000fe2000fffe0ff */
[----:B------:R-:W-:-:S02]  /*0d30*/  PRMT R10, RZ, 0x7610, R10 ;  /* 0x00007610ff0a7816 */ /* 0x000fc4000000000a */
[----:B------:R-:W-:Y:S01]  /*0d40*/  STS.U16 [R13+UR11+0x800], R25 ;  /* 0x000800190d007988 */ /* 0x000fe2000800040b */
[----:B------:R-:W-:Y:S02]  /*0d50*/  PRMT R16, RZ, 0x7610, R16 ;  /* 0x00007610ff107816 */ /* 0x000fe40000000010 */
[----:B------:R-:W-:Y:S01]  /*0d60*/  ISETP.LT.AND P0, PT, RZ, UR28, PT ;  /* 0x0000001cff007c0c */ /* 0x000fe2000bf01270 */
[----:B------:R-:W-:Y:S01]  /*0d70*/  STS.U16 [R13+UR11+0xc00], R27 ;  /* 0x000c001b0d007988 */ /* 0x000fe2000800040b */
[----:B------:R-:W-:Y:S01]  /*0d80*/  VOTEU.ALL UP1, P6 ;  /* 0x0000000000ff7886 */ /* 0x000fe20003020000 */
[----:B------:R-:W-:Y:S02]  /*0d90*/  VOTEU.ALL UP2, P6 ;  /* 0x0000000000ff7886 */ /* 0x000fe40003040000 */
[----:B------:R-:W-:Y:S02]  /*0da0*/  STS.U16 [R4+UR11+0x100], R19 ;  /* 0x0001001304007988 */ /* 0x000fe4000800040b */
[----:B------:R-:W-:-:S04]  /*0db0*/  @!UP1 UIADD3 UR4, UPT, UPT, -UR6, 0x100000, URZ ;  /* 0x0010000006049890 */ /* 0x000fc8000fffe1ff */
[----:B------:R-:W-:Y:S02]  /*0dc0*/  @!UP1 USHF.L.U32 UR5, UR4, 0xb, URZ ;  /* 0x0000000b04059899 */ /* 0x000fe400080006ff */
[----:B------:R-:W-:Y:S01]  /*0dd0*/  @!UP1 USHF.L.U32 UR4, UR4, 0x1, URZ ;  /* 0x0000000104049899 */ /* 0x000fe200080006ff */
[----:B------:R-:W-:Y:S04]  /*0de0*/  STS.U16 [R4+UR11+0x500], R23 ;  /* 0x0005001704007988 */ /* 0x000fe8000800040b */
[----:B------:R-:W-:Y:S04]  /*0df0*/  STS.U16 [R4+UR11+0x900], R26 ;  /* 0x0009001a04007988 */ /* 0x000fe8000800040b */
[----:B------:R1:W-:Y:S04]  /*0e00*/  STS.U16 [R4+UR11+0xd00], R7 ;  /* 0x000d000704007988 */ /* 0x0003e8000800040b */
[----:B------:R-:W-:Y:S04]  /*0e10*/  STS.U16 [R3+UR11+0x200], R20 ;  /* 0x0002001403007988 */ /* 0x000fe8000800040b */
[----:B------:R-:W-:Y:S01]  /*0e20*/  STS.U16 [R3+UR11+0x600], R24 ;  /* 0x0006001803007988 */ /* 0x000fe2000800040b */
[----:B0-----:R-:W-:-:S02]  /*0e30*/  PRMT R18, RZ, 0x7610, R18 ;  /* 0x00007610ff127816 */ /* 0x001fc40000000012 */
[----:B-1----:R-:W-:Y:S01]  /*0e40*/  PRMT R4, RZ, 0x7610, R4 ;  /* 0x00007610ff047816 */ /* 0x002fe20000000004 */
[----:B------:R-:W-:Y:S04]  /*0e50*/  STS.U16 [R3+UR11+0xa00], R11 ;  /* 0x000a000b03007988 */ /* 0x000fe8000800040b */
[----:B------:R0:W-:Y:S04]  /*0e60*/  STS.U16 [R3+UR11+0xe00], R12 ;  /* 0x000e000c03007988 */ /* 0x0001e8000800040b */
[----:B------:R-:W-:Y:S04]  /*0e70*/  STS.U16 [R6+UR11+0x300], R21 ;  /* 0x0003001506007988 */ /* 0x000fe8000800040b */
[----:B------:R-:W-:Y:S01]  /*0e80*/  STS.U16 [R6+UR11+0x700], R17 ;  /* 0x0007001106007988 */ /* 0x000fe2000800040b */
[----:B0-----:R-:W-:-:S03]  /*0e90*/  PRMT R12, RZ, 0x7610, R12 ;  /* 0x00007610ff0c7816 */ /* 0x001fc6000000000c */
[----:B------:R0:W-:Y:S04]  /*0ea0*/  STS.U16 [R6+UR11+0xb00], R14 ;  /* 0x000b000e06007988 */ /* 0x0001e8000800040b */
[----:B------:R1:W-:Y:S01]  /*0eb0*/  STS.U16 [R6+UR11+0xf00], R9 ;  /* 0x000f000906007988 */ /* 0x0003e2000800040b */
[----:B------:R-:W-:Y:S01]  /*0ec0*/  STTM.x16 tmem[UR29], RZ ;  /* 0x000000ff000079ed */ /* 0x000fe2000824001d */
[----:B------:R-:W2:Y:S02]  /*0ed0*/  FENCE.VIEW.ASYNC.T ;  /* 0x00000000000073c6 */ /* 0x000ea40000000200 */
[----:B--2---:R-:W-:Y:S01]  /*0ee0*/  BAR.SYNC.DEFER_BLOCKING 0x0 ;  /* 0x0000000000007b1d */ /* 0x004fe20000010000 */
[----:B0-----:R-:W-:Y:S02]  /*0ef0*/  PRMT R14, RZ, 0x7610, R14 ;  /* 0x00007610ff0e7816 */ /* 0x001fe4000000000e */
[----:B-1----:R-:W-:-:S03]  /*0f00*/  PRMT R6, RZ, 0x7610, R6 ;  /* 0x00007610ff067816 */ /* 0x002fc60000000006 */
[----:B------:R-:W0:Y:S02]  /*0f10*/  FENCE.VIEW.ASYNC.S ;  /* 0x00000000000073c6 */ /* 0x000e240000000000 */
[----:B0-----:R0:W1:Y:S02]  /*0f20*/  @!UP2 SYNCS.EXCH.64 URZ, [UR11+0x5000], UR4 ;  /* 0x005000040bffa5b2 */ /* 0x0010640008000100 */
[----:B-1----:R-:W-:Y:S06]  /*0f30*/  BAR.SYNC.DEFER_BLOCKING 0x0 ;  /* 0x0000000000007b1d */ /* 0x002fec0000010000 */
[----:B------:R-:W2:Y:S04]  /*0f40*/  @P0 LDG.E.U16 R4, desc[UR26][R58.64] ;  /* 0x0000001a3a040981 */ /* 0x000ea8000c1e1500 */
[----:B------:R-:W3:Y:S04]  /*0f50*/  @P0 LDG.E.U16 R8, desc[UR26][R56.64] ;  /* 0x0000001a38080981 */ /* 0x000ee8000c1e1500 */
[----:B------:R-:W4:Y:S04]  /*0f60*/  @P0 LDG.E.U16 R10, desc[UR26][R54.64] ;  /* 0x0000001a360a0981 */ /* 0x000f28000c1e1500 */
[----:B------:R-:W4:Y:S04]  /*0f70*/  @P0 LDG.E.U16 R12, desc[UR26][R52.64] ;  /* 0x0000001a340c0981 */ /* 0x000f28000c1e1500 */
[----:B------:R-:W4:Y:S04]  /*0f80*/  @P0 LDG.E.U16 R14, desc[UR26][R50.64] ;  /* 0x0000001a320e0981 */ /* 0x000f28000c1e1500 */
[----:B------:R-:W4:Y:S04]  /*0f90*/  @P0 LDG.E.U16 R6, desc[UR26][R48.64] ;  /* 0x0000001a30060981 */ /* 0x000f28000c1e1500 */
[----:B------:R-:W4:Y:S04]  /*0fa0*/  @P0 LDG.E.U16 R16, desc[UR26][R46.64] ;  /* 0x0000001a2e100981 */ /* 0x000f28000c1e1500 */
[----:B------:R-:W4:Y:S01]  /*0fb0*/  @P0 LDG.E.U16 R18, desc[UR26][R44.64] ;  /* 0x0000001a2c120981 */ /* 0x000f22000c1e1500 */
[----:B0-----:R-:W-:-:S04]  /*0fc0*/  @!UP1 UIADD3 UR4, UPT, UPT, -UR6, 0x100000, URZ ;  /* 0x0010000006049890 */ /* 0x001fc8000fffe1ff */
[----:B------:R-:W-:Y:S02]  /*0fd0*/  @!UP1 USHF.L.U32 UR5, UR4, 0xb, URZ ;  /* 0x0000000b04059899 */ /* 0x000fe400080006ff */
[----:B------:R-:W-:Y:S01]  /*0fe0*/  @!UP1 USHF.L.U32 UR4, UR4, 0x1, URZ ;  /* 0x0000000104049899 */ /* 0x000fe200080006ff */
[----:B------:R-:W-:Y:S01]  /*0ff0*/  VOTEU.ALL UP2, P6 ;  /* 0x0000000000ff7886 */ /* 0x000fe20003040000 */
[C---:B------:R-:W-:Y:S01]  /*1000*/  LOP3.LUT R36, R43.reuse, 0xff, RZ, 0xc0, !PT ;  /* 0x000000ff2b247812 */ /* 0x040fe200078ec0ff */
[----:B------:R-:W-:Y:S01]  /*1010*/  UIADD3 UR14, UPT, UPT, UR12, 0x20, URZ ;  /* 0x000000200c0e7890 */ /* 0x000fe2000fffe0ff */
[----:B------:R-:W-:Y:S01]  /*1020*/  LOP3.LUT R3, R43, 0xc0, RZ, 0xc0, !PT ;  /* 0x000000c02b037812 */ /* 0x000fe200078ec0ff */
[----:B------:R-:W-:Y:S01]  /*1030*/  UIADD3 UR8, UPT, UPT, UR11, 0x3000, URZ ;  /* 0x000030000b087890 */ /* 0x000fe2000fffe0ff */
[----:B------:R-:W-:Y:S01]  /*1040*/  ISETP.EQ.U32.AND P1, PT, RZ, UR22, P0 ;  /* 0x00000016ff007c0c */ /* 0x000fe20008722070 */
[----:B------:R-:W-:Y:S01]  /*1050*/  IMAD.SHL.U32 R37, R36, 0x2, RZ ;  /* 0x0000000224257824 */ /* 0x000fe200078e00ff */
[----:B------:R-:W-:Y:S01]  /*1060*/  SHF.R.U32.HI R20, RZ, 0x2, R3 ;  /* 0x00000002ff147819 */ /* 0x000fe20000011603 */
[----:B------:R-:W-:-:S03]  /*1070*/  UIADD3 UR15, UPT, UPT, UR9, UR14, URZ ;  /* 0x0000000e090f7290 */ /* 0x000fc6000fffe0ff */
[----:B------:R0:W1:Y:S01]  /*1080*/  @!UP2 SYNCS.EXCH.64 URZ, [UR11+0x5008], UR4 ;  /* 0x005008040bffa5b2 */ /* 0x0000620008000100 */
[----:B------:R-:W-:Y:S01]  /*1090*/  LOP3.LUT R37, R37, R20, RZ, 0x3c, !PT ;  /* 0x0000001425257212 */ /* 0x000fe200078e3cff */
[----:B------:R-:W-:Y:S01]  /*10a0*/  VOTEU.ALL UP2, P6 ;  /* 0x0000000000ff7886 */ /* 0x000fe20003040000 */
[----:B------:R-:W-:Y:S02]  /*10b0*/  ULEA UR15, UR20, UR15, 0x10 ;  /* 0x0000000f140f7291 */ /* 0x000fe4000f8e80ff */
[----:B0-----:R-:W-:-:S04]  /*10c0*/  @!UP1 UIADD3 UR4, UPT, UPT, -UR6, 0x100000, URZ ;  /* 0x0010000006049890 */ /* 0x001fc8000fffe1ff */
[----:B------:R-:W-:Y:S02]  /*10d0*/  @!UP1 USHF.L.U32 UR5, UR4, 0xb, URZ ;  /* 0x0000000b04059899 */ /* 0x000fe400080006ff */
[----:B------:R-:W-:Y:S01]  /*10e0*/  @!UP1 USHF.L.U32 UR4, UR4, 0x1, URZ ;  /* 0x0000000104049899 */ /* 0x000fe200080006ff */
[----:B--2---:R0:W-:Y:S04]  /*10f0*/  STS.U16 [R37+UR11+0x2000], R4 ;  /* 0x0020000425007988 */ /* 0x0041e8000800040b */
[----:B---3--:R0:W-:Y:S04]  /*1100*/  STS.U16 [R37+UR11+0x2200], R8 ;  /* 0x0022000825007988 */ /* 0x0081e8000800040b */
[----:B----4-:R0:W-:Y:S04]  /*1110*/  STS.U16 [R37+UR11+0x2400], R10 ;  /* 0x0024000a25007988 */ /* 0x0101e8000800040b */
[----:B------:R0:W-:Y:S04]  /*1120*/  STS.U16 [R37+UR11+0x2600], R12 ;  /* 0x0026000c25007988 */ /* 0x0001e8000800040b */
[----:B------:R0:W-:Y:S04]  /*1130*/  STS.U16 [R37+UR11+0x2800], R14 ;  /* 0x0028000e25007988 */ /* 0x0001e8000800040b */
[----:B------:R0:W-:Y:S04]  /*1140*/  STS.U16 [R37+UR11+0x2a00], R6 ;  /* 0x002a000625007988 */ /* 0x0001e8000800040b */
[----:B------:R0:W-:Y:S04]  /*1150*/  STS.U16 [R37+UR11+0x2c00], R16 ;  /* 0x002c001025007988 */ /* 0x0001e8000800040b */
[----:B------:R0:W-:Y:S01]  /*1160*/  STS.U16 [R37+UR11+0x2e00], R18 ;  /* 0x002e001225007988 */ /* 0x0001e2000800040b */
[----:B-1----:R1:W-:Y:S06]  /*1170*/  MEMBAR.ALL.CTA ;  /* 0x0000000000007992 */ /* 0x0023ec0000008000 */
[----:B-1----:R-:W-:Y:S04]  /*1180*/  FENCE.VIEW.ASYNC.S ;  /* 0x00000000000073c6 */ /* 0x002fe80000000000 */
[----:B------:R-:W1:Y:S02]  /*1190*/  FENCE.VIEW.ASYNC.S ;  /* 0x00000000000073c6 */ /* 0x000e640000000000 */
[----:B-1----:R0:W1:Y:S02]  /*11a0*/  @!UP2 SYNCS.EXCH.64 URZ, [UR11+0x3000], UR4 ;  /* 0x003000040bffa5b2 */ /* 0x0020640008000100 */
[----:B-1----:R-:W-:Y:S06]  /*11b0*/  BAR.SYNC.DEFER_BLOCKING 0x0 ;  /* 0x0000000000007b1d */ /* 0x002fec0000010000 */
[----:B0-----:R-:W-:Y:S05]  /*11c0*/  @!P1 BRA `(.L_x_6) ;  /* 0x0000000000689947 */ /* 0x001fea0003800000 */
[----:B------:R-:W-:Y:S02]  /*11d0*/  UIADD3 UR4, UPT, UPT, UR11, 0x2000, URZ ;  /* 0x000020000b047890 */ /* 0x000fe4000fffe0ff */
[----:B------:R-:W-:Y:S02]  /*11e0*/  USHF.R.U32.HI UR5, URZ, 0x4, UR11 ;  /* 0x00000004ff057899 */ /* 0x000fe4000801160b */
[----:B------:R-:W-:Y:S02]  /*11f0*/  USHF.R.U32.HI UR6, URZ, 0x4, UR4 ;  /* 0x00000004ff067899 */ /* 0x000fe40008011604 */
[----:B------:R-:W-:Y:S02]  /*1200*/  USGXT.U32 UR4, UR5, 0xe ;  /* 0x0000000e0504789a */ /* 0x000fe40008000000 */
[----:B------:R-:W-:Y:S01]  /*1210*/  USGXT.U32 UR6, UR6, 0xe ;  /* 0x0000000e0606789a */ /* 0x000fe20008000000 */
[----:B------:R-:W-:Y:S01]  /*1220*/  UMOV UR16, 0x1000080 ;  /* 0x0100008000107882 */ /* 0x000fe20000000000 */
[----:B------:R-:W-:Y:S01]  /*1230*/  UMOV UR17, 0x40004040 ;  /* 0x4000404000117882 */ /* 0x000fe20000000000 */
[----:B------:R-:W-:Y:S01]  /*1240*/  UMOV UR18, 0xfffffffe ;  /* 0xfffffffe00127882 */ /* 0x000fe20000000000 */
[----:B------:R-:W-:Y:S01]  /*1250*/  UMOV UR19, 0x7fffbfdf ;  /* 0x7fffbfdf00137882 */ /* 0x000fe20000000000 */
[----:B------:R-:W-:Y:S01]  /*1260*/  UMOV UR5, URZ ;  /* 0x000000ff00057c82 */ /* 0x000fe20008000000 */
[----:B------:R-:W-:Y:S01]  /*1270*/  UMOV UR7, URZ ;  /* 0x000000ff00077c82 */ /* 0x000fe20008000000 */
[----:B------:R-:W-:-:S02]  /*1280*/  ULOP3.LUT UR24, UR4, 0x1000000, URZ, 0xfc, !UPT ;  /* 0x0100000004187892 */ /* 0x000fc4000f8efcff */
[----:B------:R-:W-:Y:S02]  /*1290*/  UIADD3.64 UR16, UPT, UPT, UR4, UR16, URZ ;  /* 0x0000001004107297 */ /* 0x000fe4000fffe0ff */
[----:B------:R-:W-:Y:S01]  /*12a0*/  UIADD3.64 UR18, UPT, UPT, UR6, -UR18, URZ ;  /* 0x8000001206127297 */ /* 0x000fe2000fffe0ff */
[----:B------:R-:W-:Y:S01]  /*12b0*/  UMOV UR30, 0x0 ;  /* 0x00000000001e7882 */ /* 0x000fe20000000000 */
[----:B------:R-:W-:Y:S01]  /*12c0*/  UMOV UR31, 0x8108010 ;  /* 0x08108010001f7882 */ /* 0x000fe20000000000 */
[----:B------:R-:W-:Y:S01]  /*12d0*/  UMOV UR4, UR8 ;  /* 0x0000000800047c82 */ /* 0x000fe20008000000 */
[----:B------:R-:W-:Y:S01]  /*12e0*/  UMOV UR25, 0x40004040 ;  /* 0x4000404000197882 */ /* 0x000fe20000000000 */
[----:B------:R-:W-:Y:S01]  /*12f0*/  UMOV UR7, 0x80004020 ;  /* 0x8000402000077882 */ /* 0x000fe20000000000 */
[----:B------:R-:W-:Y:S01]  /*1300*/  UMOV UR32, 0x0 ;  /* 0x0000000000207882 */ /* 0x000fe20000000000 */
[----:B------:R-:W-:Y:S01]  /*1310*/  UMOV UR33, 0x8108010 ;  /* 0x0810801000217882 */ /* 0x000fe20000000000 */
[----:B------:R-:W-:Y:S01]  /*1320*/  UMOV UR4, UR4 ;  /* 0x0000000400047c82 */ /* 0x000fe20008000000 */
[----:B------:R0:W-:Y:S01]  /*1330*/  UTCHMMA gdesc[UR24], gdesc[UR6], tmem[UR14], tmem[UR30], idesc[UR31], !UPT ;  /* 0x00ff1e06180075ea */ /* 0x0001e2000f80000e */
[----:B------:R0:W-:Y:S01]  /*1340*/  UTCHMMA gdesc[UR16], gdesc[UR18], tmem[UR14], tmem[UR32], idesc[UR33], UPT ;  /* 0x00ff2012100075ea */ /* 0x0001e2000b80000e */
[----:B------:R0:W-:Y:S01]  /*1350*/  UTCBAR [UR4], URZ ;  /* 0x000000ff040073e9 */ /* 0x0001e200080000ff */
[----:B------:R-:W-:Y:S01]  /*1360*/  NOP ;  /* 0x0000000000007918 */ /* 0x000fe20000000000 */
.L_x_6:
[----:B------:R-:W-:Y:S05]  /*1370*/  @!P0 BRA `(.L_x_7) ;  /* 0x0000000000088947 */ /* 0x000fea0003800000 */
[----:B------:R-:W1:Y:S02]  /*1380*/  SYNCS.PHASECHK.TRANS64.TRYWAIT P2, [UR11+0x3000], RZ ;  /* 0x003000ffff0075a7 */ /* 0x000e64000804110b */
[----:B-1----:R-:W-:Y:S05]  /*1390*/  @!P2 BRA `(.L_x_8) ;  /* 0x0000004c0068a947 */ /* 0x002fea0003800000 */
.L_x_7:
[----:B------:R-:W-:Y:S01]  /*13a0*/  BAR.SYNC.DEFER_BLOCKING 0x0 ;  /* 0x0000000000007b1d */ /* 0x000fe20000010000 */
[C---:B------:R-:W-:Y:S01]  /*13b0*/  LOP3.LUT R38, R43.reuse, 0x6f, RZ, 0xc0, !PT ;  /* 0x0000006f2b267812 */ /* 0x040fe200078ec0ff */
[C---:B------:R-:W-:Y:S01]  /*13c0*/  IMAD.SHL.U32 R41, R43.reuse, 0x2, RZ ;  /* 0x000000022b297824 */ /* 0x040fe200078e00ff */
[----:B------:R-:W-:Y:S02]  /*13d0*/  LOP3.LUT R3, R43, 0x80, RZ, 0xc0, !PT ;  /* 0x000000802b037812 */ /* 0x000fe400078ec0ff */
[----:B------:R-:W-:Y:S01]  /*13e0*/  SHF.R.U32.HI R63, RZ, 0x1, R43 ;  /* 0x00000001ff3f7819 */ /* 0x000fe2000001162b */
[----:B0-----:R-:W0:Y:S01]  /*13f0*/  LDCU UR4, c[0x0][0x3a8] ;  /* 0x00007500ff0477ac */ /* 0x001e220008000800 */
[----:B------:R-:W-:Y:S01]  /*1400*/  LEA.HI R39, R3, R38, RZ, 0x1d ;  /* 0x0000002603277211 */ /* 0x000fe200078fe8ff */
[----:B------:R-:W-:Y:S01]  /*1410*/  LDTM.16dp32bit_t0_t15.x32 R4, tmem[UR15] ;  /* 0x0000000f000479ee */ /* 0x000fe20008a80000 */
[----:B------:R-:W0:Y:S01]  /*1420*/  LDTM.16dp32bit_t16_t31.x32 R4, tmem[UR15+0x20] ;  /* 0x0000200f000479ee */ /* 0x000e220008aa0000 */
[----:B------:R-:W-:Y:S01]  /*1430*/  LOP3.LUT R38, R41, 0x20, RZ, 0xc0, !PT ;  /* 0x0000002029267812 */ /* 0x000fe200078ec0ff */
[----:B------:R-:W1:Y:S01]  /*1440*/  LDCU.64 UR16, c[0x0][0x3d0] ;  /* 0x00007a00ff1077ac */ /* 0x000e620008000a00 */
[----:B------:R-:W2:Y:S01]  /*1450*/  LDC R76, c[0x0][0x3d8] ;  /* 0x0000f600ff4c7b82 */ /* 0x000ea20000000800 */
[----:B------:R-:W-:Y:S01]  /*1460*/  VIADD R39, R39, UR13 ;  /* 0x0000000d27277c36 */ /* 0x000fe20008000000 */
[----:B------:R-:W-:-:S02]  /*1470*/  LOP3.LUT R42, R38, 0x2, RZ, 0xfc, !PT ;  /* 0x00000002262a7812 */ /* 0x000fc400078efcff */
[C---:B------:R-:W-:Y:S02]  /*1480*/  LOP3.LUT R60, R38.reuse, 0x3, RZ, 0xfc, !PT ;  /* 0x00000003263c7812 */ /* 0x040fe400078efcff */
[C---:B------:R-:W-:Y:S02]  /*1490*/  ISETP.GE.AND P3, PT, R39.reuse, R42, PT ;  /* 0x0000002a2700720c */ /* 0x040fe40003f66270 */
[C---:B------:R-:W-:Y:S02]  /*14a0*/  LOP3.LUT R42, R38.reuse, 0x4, RZ, 0xfc, !PT ;  /* 0x00000004262a7812 */ /* 0x040fe400078efcff */
[C---:B------:R-:W-:Y:S02]  /*14b0*/  ISETP.GE.AND P5, PT, R39.reuse, R60, PT ;  /* 0x0000003c2700720c */ /* 0x040fe40003fa6270 */
[C---:B------:R-:W-:Y:S01]  /*14c0*/  ISETP.GE.AND P4, PT, R39.reuse, R42, PT ;  /* 0x0000002a2700720c */ /* 0x040fe20003f86270 */
[----:B------:R-:W3:Y:S01]  /*14d0*/  @!P6 SYNCS.CCTL.IV [UR11+0x3000] ;  /* 0x00300000ff00e9b1 */ /* 0x000ee2000800000b */
[----:B------:R-:W-:Y:S01]  /*14e0*/  LOP3.LUT R60, R38, 0x5, RZ, 0xfc, !PT ;  /* 0x00000005263c7812 */ /* 0x000fe200078efcff */
[----:B------:R-:W-:Y:S01]  /*14f0*/  NOP ;  /* 0x0000000000007918 */ /* 0x000fe20000000000 */
[----:B------:R-:W-:Y:S01]  /*1500*/  PRMT R64, RZ, 0x7610, R64 ;  /* 0x00007610ff407816 */ /* 0x000fe20000000040 */
[----:B-1----:R-:W-:Y:S01]  /*1510*/  UIMAD UR16, UR10, UR16, URZ ;  /* 0x000000100a1072a4 */ /* 0x002fe2000f8e02ff */
[----:B------:R-:W-:-:S02]  /*1520*/  ISETP.GE.AND P2, PT, R39, R60, PT ;  /* 0x0000003c2700720c */ /* 0x000fc40003f46270 */
[----:B------:R-:W-:Y:S01]  /*1530*/  PRMT R74, RZ, 0x7610, R74 ;  /* 0x00007610ff4a7816 */ /* 0x000fe2000000004a */
[----:B0-----:R-:W-:Y:S01]  /*1540*/  FMUL R41, R6, UR4 ;  /* 0x0000000406297c20 */ /* 0x001fe20008400000 */
[----:B------:R-:W-:Y:S01]  /*1550*/  LOP3.LUT R6, R38, 0x6, RZ, 0xfc, !PT ;  /* 0x0000000626067812 */ /* 0x000fe200078efcff */
[----:B------:R-:W-:Y:S01]  /*1560*/  FMUL R75, R7, UR4 ;  /* 0x00000004074b7c20 */ /* 0x000fe20008400000 */
[----:B------:R-:W-:Y:S01]  /*1570*/  FMUL R9, R9, UR4 ;  /* 0x0000000409097c20 */ /* 0x000fe20008400000 */
[----:B------:R-:W-:Y:S01]  /*1580*/  FMUL R11, R11, UR4 ;  /* 0x000000040b0b7c20 */ /* 0x000fe20008400000 */
[----:B------:R-:W-:Y:S01]  /*1590*/  FSEL R7, R41, -INF , P3 ;  /* 0xff80000029077808 */ /* 0x000fe20001800000 */
[----:B------:R-:W-:Y:S01]  /*15a0*/  FMUL R41, R8, UR4 ;  /* 0x0000000408297c20 */ /* 0x000fe20008400000 */
[----:B------:R-:W-:Y:S01]  /*15b0*/  ISETP.GE.AND P3, PT, R39, R6, PT ;  /* 0x000000062700720c */ /* 0x000fe20003f66270 */
[----:B------:R-:W-:Y:S01]  /*15c0*/  FMUL R13, R13, UR4 ;  /* 0x000000040d0d7c20 */ /* 0x000fe20008400000 */
[C---:B------:R-:W-:Y:S01]  /*15d0*/  LOP3.LUT R6, R38.reuse, 0x7, RZ, 0xfc, !PT ;  /* 0x0000000726067812 */ /* 0x040fe200078efcff */
[----:B------:R-:W-:Y:S01]  /*15e0*/  FMUL R15, R15, UR4 ;  /* 0x000000040f0f7c20 */ /* 0x000fe20008400000 */
[----:B------:R-:W-:Y:S01]  /*15f0*/  LOP3.LUT R8, R38, 0x8, RZ, 0xfc, !PT ;  /* 0x0000000826087812 */ /* 0x000fe200078efcff */
[----:B------:R-:W-:Y:S01]  /*1600*/  FMUL R17, R17, UR4 ;  /* 0x0000000411117c20 */ /* 0x000fe20008400000 */
[----:B------:R-:W-:Y:S01]  /*1610*/  FSEL R75, R75, -INF , P5 ;  /* 0xff8000004b4b7808 */ /* 0x000fe20002800000 */
[----:B------:R-:W-:Y:S01]  /*1620*/  FMUL R21, R21, UR4 ;  /* 0x0000000415157c20 */ /* 0x000fe20008400000 */
[----:B------:R-:W-:Y:S01]  /*1630*/  ISETP.GE.AND P5, PT, R39, R6, PT ;  /* 0x000000062700720c */ /* 0x000fe20003fa6270 */
[----:B------:R-:W-:Y:S01]  /*1640*/  FMUL R22, R22, UR4 ;  /* 0x0000000416167c20 */ /* 0x000fe20008400000 */
[----:B------:R-:W-:Y:S01]  /*1650*/  FSEL R6, R41, -INF , P4 ;  /* 0xff80000029067808 */ /* 0x000fe20002000000 */
[----:B------:R-:W-:Y:S01]  /*1660*/  FMUL R41, R10, UR4 ;  /* 0x000000040a297c20 */ /* 0x000fe20008400000 */
[----:B------:R-:W-:Y:S01]  /*1670*/  ISETP.GE.AND P4, PT, R39, R8, PT ;  /* 0x000000082700720c */ /* 0x000fe20003f86270 */
[----:B------:R-:W-:Y:S01]  /*1680*/  FMUL R19, R19, UR4 ;  /* 0x0000000413137c20 */ /* 0x000fe20008400000 */
[----:B------:R-:W-:Y:S01]  /*1690*/  LOP3.LUT R8, R38, 0x9, RZ, 0xfc, !PT ;  /* 0x0000000926087812 */ /* 0x000fe200078efcff */
        /* <DEDUP_REMOVED lines=16> */
[----:B------:R-:W-:Y:S01]  /*17a0*/  USHF.L.U32 UR6, UR16, 0x1, URZ ;  /* 0x0000000110067899 */ /* 0x000fe200080006ff */
[----:B------:R-:W-:-:S02]  /*17b0*/  ISETP.GE.AND P5, PT, R39, R10, PT ;  /* 0x0000000a2700720c */ /* 0x000fc40003fa6270 */
[----:B------:R-:W-:Y:S01]  /*17c0*/  FSEL R10, R41, -INF , P4 ;  /* 0xff800000290a7808 */ /* 0x000fe20002000000 */
[----:B------:R-:W-:Y:S01]  /*17d0*/  FMUL R41, R14, UR4 ;  /* 0x000000040e297c20 */ /* 0x000fe20008400000 */
[----:B------:R-:W-:Y:S02]  /*17e0*/  ISETP.GE.AND P4, PT, R39, R12, PT ;  /* 0x0000000c2700720c */ /* 0x000fe40003f86270 */
[C---:B------:R-:W-:Y:S02]  /*17f0*/  LOP3.LUT R12, R38.reuse, 0xd, RZ, 0xfc, !PT ;  /* 0x0000000d260c7812 */ /* 0x040fe400078efcff */
[----:B------:R-:W-:Y:S02]  /*1800*/  LOP3.LUT R14, R38, 0xe, RZ, 0xfc, !PT ;  /* 0x0000000e260e7812 */ /* 0x000fe400078efcff */
[----:B------:R-:W-:Y:S02]  /*1810*/  FSEL R13, R13, -INF , P2 ;  /* 0xff8000000d0d7808 */ /* 0x000fe40001000000 */
        /* <DEDUP_REMOVED lines=18> */
[----:B------:R-:W-:Y:S02]  /*1940*/  LOP3.LUT R18, R38, 0x13, RZ, 0xfc, !PT ;  /* 0x0000001326127812 */ /* 0x000fe400078efcff */
[----:B------:R-:W-:Y:S02]  /*1950*/  FSEL R21, R21, -INF , P2 ;  /* 0xff80000015157808 */ /* 0x000fe40001000000 */
[----:B------:R-:W-:Y:S02]  /*1960*/  FSEL R4, R22, -INF , P3 ;  /* 0xff80000016047808 */ /* 0x000fe40001800000 */
[----:B------:R-:W-:-:S02]  /*1970*/  ISETP.GE.AND P2, PT, R39, R38, PT ;  /* 0x000000262700720c */ /* 0x000fc40003f46270 */
[----:B------:R-:W-:Y:S02]  /*1980*/  ISETP.GT.AND P3, PT, R39, R38, PT ;  /* 0x000000262700720c */ /* 0x000fe40003f64270 */
[----:B------:R-:W-:Y:S02]  /*1990*/  FSEL R19, R19, -INF , P5 ;  /* 0xff80000013137808 */ /* 0x000fe40002800000 */
[----:B------:R-:W-:Y:S02]  /*19a0*/  ISETP.GE.AND P5, PT, R39, R18, PT ;  /* 0x000000122700720c */ /* 0x000fe40003fa6270 */
[----:B------:R-:W-:Y:S02]  /*19b0*/  FSEL R42, R42, -INF , P2 ;  /* 0xff8000002a2a7808 */ /* 0x000fe40001000000 */
[----:B------:R-:W-:Y:S02]  /*19c0*/  FSEL R79, R5, -INF , P3 ;  /* 0xff800000054f7808 */ /* 0x000fe40001800000 */
[----:B------:R-:W-:-:S02]  /*19d0*/  LOP3.LUT R20, R38, 0x14, RZ, 0xfc, !PT ;  /* 0x0000001426147812 */ /* 0x000fc400078efcff */
[----:B------:R-:W-:Y:S01]  /*19e0*/  FSEL R5, R23, -INF , P5 ;  /* 0xff80000017057808 */ /* 0x000fe20002800000 */
[----:B------:R-:W-:Y:S01]  /*19f0*/  FMUL R23, R24, UR4 ;  /* 0x0000000418177c20 */ /* 0x000fe20008400000 */
[----:B------:R-:W-:Y:S02]  /*1a00*/  FMNMX3 R24, R42, R79, R7, !PT ;  /* 0x0000004f2a187276 */ /* 0x000fe40007800007 */
[----:B------:R-:W-:Y:S02]  /*1a10*/  FSEL R18, R41, -INF , P4 ;  /* 0xff80000029127808 */ /* 0x000fe40002000000 */
[----:B------:R-:W-:Y:S02]  /*1a20*/  ISETP.GE.AND P4, PT, R39, R20, PT ;  /* 0x000000142700720c */ /* 0x000fe40003f86270 */
[C---:B------:R-:W-:Y:S02]  /*1a30*/  LOP3.LUT R20, R38.reuse, 0x15, RZ, 0xfc, !PT ;  /* 0x0000001526147812 */ /* 0x040fe400078efcff */
[----:B------:R-:W-:-:S02]  /*1a40*/  LOP3.LUT R22, R38, 0x17, RZ, 0xfc, !PT ;  /* 0x0000001726167812 */ /* 0x000fc400078efcff */
[----:B------:R-:W-:Y:S02]  /*1a50*/  FMNMX3 R24, R24, R75, R6, !PT ;  /* 0x0000004b18187276 */ /* 0x000fe40007800006 */
[C---:B------:R-:W-:Y:S02]  /*1a60*/  ISETP.GE.AND P2, PT, R39.reuse, R20, PT ;  /* 0x000000142700720c */ /* 0x040fe40003f46270 */
[C---:B------:R-:W-:Y:S02]  /*1a70*/  ISETP.GE.AND P5, PT, R39.reuse, R22, PT ;  /* 0x000000162700720c */ /* 0x040fe40003fa6270 */
[----:B------:R-:W-:Y:S02]  /*1a80*/  LOP3.LUT R20, R38, 0x16, RZ, 0xfc, !PT ;  /* 0x0000001626147812 */ /* 0x000fe400078efcff */
[----:B------:R-:W-:Y:S01]  /*1a90*/  FMNMX3 R22, R24, R9, R8, !PT ;  /* 0x0000000918167276 */ /* 0x000fe20007800008 */
[----:B------:R-:W-:Y:S01]  /*1aa0*/  FMUL R24, R26, UR4 ;  /* 0x000000041a187c20 */ /* 0x000fe20008400000 */
[----:B------:R-:W-:Y:S01]  /*1ab0*/  ISETP.GE.AND P3, PT, R39, R20, PT ;  /* 0x000000142700720c */ /* 0x000fe20003f66270 */
[----:B------:R-:W-:Y:S01]  /*1ac0*/  FMUL R26, R28, UR4 ;  /* 0x000000041c1a7c20 */ /* 0x000fe20008400000 */
[----:B------:R-:W-:Y:S01]  /*1ad0*/  FMNMX3 R22, R22, R11, R10, !PT ;  /* 0x0000000b16167276 */ /* 0x000fe2000780000a */
[----:B------:R-:W-:Y:S01]  /*1ae0*/  FMUL R28, R30, UR4 ;  /* 0x000000041e1c7c20 */ /* 0x000fe20008400000 */
[----:B------:R-:W-:Y:S01]  /*1af0*/  LOP3.LUT R20, R38, 0x18, RZ, 0xfc, !PT ;  /* 0x0000001826147812 */ /* 0x000fe200078efcff */
[----:B------:R-:W-:Y:S01]  /*1b00*/  FMUL R30, R32, UR4 ;  /* 0x00000004201e7c20 */ /* 0x000fe20008400000 */
[----:B------:R-:W-:Y:S01]  /*1b10*/  FSEL R23, R23, -INF , P4 ;  /* 0xff80000017177808 */ /* 0x000fe20002000000 */
[----:B------:R-:W-:Y:S01]  /*1b20*/  FMUL R32, R33, UR4 ;  /* 0x0000000421207c20 */ /* 0x000fe20008400000 */
[----:B------:R-:W-:Y:S01]  /*1b30*/  FMNMX3 R22, R22, R13, R12, !PT ;  /* 0x0000000d16167276 */ /* 0x000fe2000780000c */
[----:B------:R-:W-:Y:S01]  /*1b40*/  FMUL R33, R34, UR4 ;  /* 0x0000000422217c20 */ /* 0x000fe20008400000 */
[----:B------:R-:W-:-:S02]  /*1b50*/  ISETP.GE.AND P4, PT, R39, R20, PT ;  /* 0x000000142700720c */ /* 0x000fc40003f86270 */
[----:B------:R-:W-:Y:S02]  /*1b60*/  LOP3.LUT R20, R38, 0x19, RZ, 0xfc, !PT ;  /* 0x0000001926147812 */ /* 0x000fe400078efcff */
[----:B------:R-:W-:Y:S02]  /*1b70*/  FMNMX3 R22, R22, R15, R14, !PT ;  /* 0x0000000f16167276 */ /* 0x000fe4000780000e */
[----:B------:R-:W-:Y:S02]  /*1b80*/  FSEL R25, R25, -INF , P2 ;  /* 0xff80000019197808 */ /* 0x000fe40001000000 */
[----:B------:R-:W-:Y:S02]  /*1b90*/  ISETP.GE.AND P2, PT, R39, R20, PT ;  /* 0x000000142700720c */ /* 0x000fe40003f46270 */
[----:B------:R-:W-:Y:S02]  /*1ba0*/  LOP3.LUT R20, R38, 0x1a, RZ, 0xfc, !PT ;  /* 0x0000001a26147812 */ /* 0x000fe400078efcff */
[----:B------:R-:W-:-:S02]  /*1bb0*/  FMNMX3 R22, R22, R17, R16, !PT ;  /* 0x0000001116167276 */ /* 0x000fc40007800010 */
[----:B------:R-:W-:Y:S02]  /*1bc0*/  FSEL R24, R24, -INF , P3 ;  /* 0xff80000018187808 */ /* 0x000fe40001800000 */
[----:B------:R-:W-:Y:S02]  /*1bd0*/  ISETP.GE.AND P3, PT, R39, R20, PT ;  /* 0x000000142700720c */ /* 0x000fe40003f66270 */
[----:B------:R-:W-:Y:S02]  /*1be0*/  LOP3.LUT R20, R38, 0x1b, RZ, 0xfc, !PT ;  /* 0x0000001b26147812 */ /* 0x000fe400078efcff */
[----:B------:R-:W-:Y:S02]  /*1bf0*/  FMNMX3 R22, R22, R19, R18, !PT ;  /* 0x0000001316167276 */ /* 0x000fe40007800012 */
[----:B------:R-:W-:Y:S02]  /*1c00*/  FSEL R27, R27, -INF , P5 ;  /* 0xff8000001b1b7808 */ /* 0x000fe40002800000 */
[----:B------:R-:W-:-:S02]  /*1c10*/  ISETP.GE.AND P5, PT, R39, R20, PT ;  /* 0x000000142700720c */ /* 0x000fc40003fa6270 */
[----:B------:R-:W-:Y:S02]  /*1c20*/  FMNMX3 R22, R22, R21, R4, !PT ;  /* 0x0000001516167276 */ /* 0x000fe40007800004 */
[----:B------:R-:W-:Y:S02]  /*1c30*/  LOP3.LUT R20, R38, 0x1c, RZ, 0xfc, !PT ;  /* 0x0000001c26147812 */ /* 0x000fe400078efcff */
[----:B------:R-:W-:Y:S02]  /*1c40*/  FSEL R26, R26, -INF , P4 ;  /* 0xff8000001a1a7808 */ /* 0x000fe40002000000 */
[----:B------:R-:W-:Y:S02]  /*1c50*/  FMNMX3 R22, R22, R5, R23, !PT ;  /* 0x0000000516167276 */ /* 0x000fe40007800017 */
[----:B------:R-:W-:Y:S02]  /*1c60*/  ISETP.GE.AND P4, PT, R39, R20, PT ;  /* 0x000000142700720c */ /* 0x000fe40003f86270 */
[----:B------:R-:W-:-:S02]  /*1c70*/  LOP3.LUT R20, R38, 0x1d, RZ, 0xfc, !PT ;  /* 0x0000001d26147812 */ /* 0x000fc400078efcff */
[----:B------:R-:W-:Y:S02]  /*1c80*/  FMNMX3 R22, R22, R25, R24, !PT ;  /* 0x0000001916167276 */ /* 0x000fe40007800018 */
[----:B------:R-:W-:Y:S02]  /*1c90*/  FSEL R29, R29, -INF , P2 ;  /* 0xff8000001d1d7808 */ /* 0x000fe40001000000 */
[----:B------:R-:W-:Y:S02]  /*1ca0*/  ISETP.GE.AND P2, PT, R39, R20, PT ;  /* 0x000000142700720c */ /* 0x000fe40003f46270 */
[----:B------:R-:W-:Y:S02]  /*1cb0*/  LOP3.LUT R20, R38, 0x1e, RZ, 0xfc, !PT ;  /* 0x0000001e26147812 */ /* 0x000fe400078efcff */
[----:B------:R-:W-:Y:S02]  /*1cc0*/  FSEL R28, R28, -INF , P3 ;  /* 0xff8000001c1c7808 */ /* 0x000fe40001800000 */
[----:B------:R-:W-:-:S02]  /*1cd0*/  FMNMX3 R22, R22, R27, R26, !PT ;  /* 0x0000001b16167276 */ /* 0x000fc4000780001a */
[----:B------:R-:W-:Y:S02]  /*1ce0*/  ISETP.GE.AND P3, PT, R39, R20, PT ;  /* 0x000000142700720c */ /* 0x000fe40003f66270 */
[----:B------:R-:W-:Y:S02]  /*1cf0*/  LOP3.LUT R20, R38, 0x1f, RZ, 0xfc, !PT ;  /* 0x0000001f26147812 */ /* 0x000fe400078efcff */
[----:B------:R-:W-:Y:S01]  /*1d00*/  FSEL R77, R31, -INF , P5 ;  /* 0xff8000001f4d7808 */ /* 0x000fe20002800000 */
[----:B------:R-:W-:Y:S01]  /*1d10*/  FMUL R31, R35, UR4 ;  /* 0x00000004231f7c20 */ /* 0x000fe20008400000 */
[----:B------:R-:W-:Y:S01]  /*1d20*/  FSEL R30, R30, -INF , P4 ;  /* 0xff8000001e1e7808 */ /* 0x000fe20002000000 */
[----:B------:R-:W0:Y:S01]  /*1d30*/  LDC.64 R34, c[0x0][0x390] ;  /* 0x0000e400ff227b82 */ /* 0x000e220000000a00 */
[----:B------:R-:W-:Y:S01]  /*1d40*/  FMNMX3 R22, R22, R29, R28, !PT ;  /* 0x0000001d16167276 */ /* 0x000fe2000780001c */
[----:B------:R-:W-:Y:S01]  /*1d50*/  UIMAD.WIDE UR4, UR16, 0x2, URZ ;  /* 0x00000002100478a5 */ /* 0x000fe2000f8e02ff */
[----:B------:R-:W-:-:S02]  /*1d60*/  ISETP.GE.AND P5, PT, R39, R20, PT ;  /* 0x000000142700720c */ /* 0x000fc40003fa6270 */
[----:B------:R-:W-:Y:S02]  /*1d70*/  FSEL R32, R32, -INF , P2 ;  /* 0xff80000020207808 */ /* 0x000fe40001000000 */
[----:B------:R-:W-:Y:S02]  /*1d80*/  FSEL R33, R33, -INF , P3 ;  /* 0xff80000021217808 */ /* 0x000fe40001800000 */
[----:B------:R-:W-:Y:S02]  /*1d90*/  FMNMX3 R22, R22, R77, R30, !PT ;  /* 0x0000004d16167276 */ /* 0x000fe4000780001e */
[----:B------:R-:W-:Y:S02]  /*1da0*/  FSEL R31, R31, -INF , P5 ;  /* 0xff8000001f1f7808 */ /* 0x000fe40002800000 */
[----:B------:R-:W-:Y:S02]  /*1db0*/  FMNMX3 R22, R22, R32, R33, !PT ;  /* 0x0000002016167276 */ /* 0x000fe40007800021 */
[----:B------:R-:W-:-:S02]  /*1dc0*/  SHF.R.U32.HI R20, RZ, 0x2, R43 ;  /* 0x00000002ff147819 */ /* 0x000fc4000001162b */
[----:B------:R-:W-:Y:S01]  /*1dd0*/  FMNMX R60, R31, R22, !PT ;  /* 0x000000161f3c7209 */ /* 0x000fe20007800000 */
[----:B------:R-:W-:Y:S01]  /*1de0*/  IMAD R22, R40, UR17, RZ ;  /* 0x0000001128167c24 */ /* 0x000fe2000f8e02ff */
[----:B------:R-:W-:Y:S02]  /*1df0*/  LOP3.LUT R20, R20, 0x38, RZ, 0xc0, !PT ;  /* 0x0000003814147812 */ /* 0x000fe400078ec0ff */
[--C-:B------:R-:W-:Y:S01]  /*1e00*/  SHF.R.U32.HI R41, RZ, 0x6, R43.reuse ;  /* 0x00000006ff297819 */ /* 0x100fe2000001162b */
[----:B------:R-:W1:Y:S01]  /*1e10*/  SHFL.BFLY PT, R61, R60, 0x10, 0x1f ;  /* 0x0e001f003c3d7f89 */ /* 0x000e6200000e0000 */
[----:B------:R-:W-:-:S05]  /*1e20*/  LOP3.LUT R20, R20, 0x1f, R43, 0xf8, !PT ;  /* 0x0000001f14147812 */ /* 0x000fca00078ef82b */
[----:B------:R-:W-:Y:S01]  /*1e30*/  IMAD.SHL.U32 R40, R20, 0x10, RZ ;  /* 0x0000001014287824 */ /* 0x000fe200078e00ff */
[----:B------:R-:W-:Y:S01]  /*1e40*/  SGXT.U32 R20, R41, 0x2 ;  /* 0x000000022914781a */ /* 0x000fe20000000000 */
[C---:B------:R-:W-:Y:S02]  /*1e50*/  IMAD.SHL.U32 R41, R22.reuse, 0x2, RZ ;  /* 0x0000000216297824 */ /* 0x040fe400078e00ff */
[----:B------:R-:W-:Y:S01]  /*1e60*/  IMAD.HI R22, R22, 0x2, RZ ;  /* 0x0000000216167827 */ /* 0x000fe200078e02ff */
[----:B------:R-:W-:Y:S02]  /*1e70*/  LOP3.LUT R62, R40, 0x1b0, RZ, 0xc0, !PT ;  /* 0x000001b0283e7812 */ /* 0x000fe400078ec0ff */
[----:B0-----:R-:W-:Y:S01]  /*1e80*/  IADD3 R78, P2, P3, R41, UR6, R34 ;  /* 0x00000006294e7c10 */ /* 0x001fe2000fb5e022 */
[----:B--2---:R-:W-:Y:S01]  /*1e90*/  IMAD R41, R20, R76, RZ ;  /* 0x0000004c14297224 */ /* 0x004fe200078e02ff */
[----:B------:R-:W-:Y:S02]  /*1ea0*/  LOP3.LUT R63, R62, 0x40, R63, 0xf8, !PT ;  /* 0x000000403e3f7812 */ /* 0x000fe400078ef83f */
[----:B------:R-:W-:Y:S01]  /*1eb0*/  IADD3.X R84, PT, PT, R22, UR5, R35, P2, P3 ;  /* 0x0000000516547c10 */ /* 0x000fe200097e6423 */
[----:B------:R-:W-:Y:S01]  /*1ec0*/  IMAD R22, R76, 0x4, R41 ;  /* 0x000000044c167824 */ /* 0x000fe200078e0229 */
[----:B------:R-:W-:-:S02]  /*1ed0*/  LEA R82, P2, R41, R78, 0x1 ;  /* 0x0000004e29527211 */ /* 0x000fc400078408ff */
[----:B------:R-:W-:Y:S01]  /*1ee0*/  PRMT R34, RZ, 0x7610, R34 ;  /* 0x00007610ff227816 */ /* 0x000fe20000000022 */
[----:B------:R-:W-:Y:S01]  /*1ef0*/  IMAD R35, R76, 0x4, R22 ;  /* 0x000000044c237824 */ /* 0x000fe200078e0216 */
[----:B------:R-:W-:Y:S02]  /*1f00*/  LEA R80, P3, R22, R78, 0x1 ;  /* 0x0000004e16507211 */ /* 0x000fe400078608ff */
[----:B-1----:R-:W-:Y:S01]  /*1f10*/  FMNMX3 R20, R60, -INF , R61, !PT ;  /* 0xff8000003c147876 */ /* 0x002fe2000780003d */
[----:B------:R-:W-:Y:S01]  /*1f20*/  IMAD R60, R76, 0x4, R35 ;  /* 0x000000044c3c7824 */ /* 0x000fe200078e0223 */
[-C--:B------:R-:W-:Y:S02]  /*1f30*/  LEA.HI.X.SX32 R81, R22, R84.reuse, 0x1, P3 ;  /* 0x0000005416517211 */ /* 0x080fe400018f0eff */
[----:B------:R-:W-:Y:S01]  /*1f40*/  LEA.HI.X.SX32 R83, R41, R84, 0x1, P2 ;  /* 0x0000005429537211 */ /* 0x000fe200010f0eff */
[----:B------:R-:W-:Y:S01]  /*1f50*/  FADD R61, -R20, -INF ;  /* 0xff800000143d7421 */ /* 0x000fe20000000100 */
[----:B------:R-:W-:Y:S01]  /*1f60*/  VIADD R41, R63, UR11 ;  /* 0x0000000b3f297c36 */ /* 0x000fe20008000000 */
[----:B------:R-:W-:-:S02]  /*1f70*/  LEA R72, P2, R35, R78, 0x1 ;  /* 0x0000004e23487211 */ /* 0x000fc400078408ff */
[----:B------:R-:W-:Y:S01]  /*1f80*/  FMUL R62, R61, 1.4426950216293334961 ;  /* 0x3fb8aa3b3d3e7820 */ /* 0x000fe20000400000 */
[C---:B------:R-:W-:Y:S01]  /*1f90*/  IMAD R61, R76.reuse, 0x4, R60 ;  /* 0x000000044c3d7824 */ /* 0x040fe200078e023c */
[----:B------:R-:W-:Y:S02]  /*1fa0*/  LEA.HI.X.SX32 R73, R35, R84, 0x1, P2 ;  /* 0x0000005423497211 */ /* 0x000fe400010f0eff */
[----:B------:R0:W3:Y:S01]  /*1fb0*/  MUFU.EX2 R22, R62 ;  /* 0x0000003e00167308 */ /* 0x0000e20000000800 */
[----:B------:R-:W-:Y:S01]  /*1fc0*/  IMAD R63, R76, 0x4, R61 ;  /* 0x000000044c3f7824 */ /* 0x000fe200078e023d */
[-C--:B------:R-:W-:Y:S02]  /*1fd0*/  LEA R70, P2, R60, R78.reuse, 0x1 ;  /* 0x0000004e3c467211 */ /* 0x080fe400078408ff */
[----:B------:R-:W-:Y:S01]  /*1fe0*/  LEA R68, P3, R61, R78, 0x1 ;  /* 0x0000004e3d447211 */ /* 0x000fe200078608ff */
[----:B------:R-:W-:Y:S01]  /*1ff0*/  IMAD R35, R76, 0x4, R63 ;  /* 0x000000044c237824 */ /* 0x000fe200078e023f */
[----:B------:R-:W-:-:S02]  /*2000*/  LEA.HI.X.SX32 R71, R60, R84, 0x1, P2 ;  /* 0x000000543c477211 */ /* 0x000fc400010f0eff */
[----:B------:R-:W-:Y:S01]  /*2010*/  LEA.HI.X.SX32 R69, R61, R84, 0x1, P3 ;  /* 0x000000543d457211 */ /* 0x000fe200018f0eff */
[----:B------:R-:W-:Y:S01]  /*2020*/  IMAD R76, R76, 0x4, R35 ;  /* 0x000000044c4c7824 */ /* 0x000fe200078e0223 */
[-C--:B------:R-:W-:Y:S02]  /*2030*/  LEA R66, P2, R63, R78.reuse, 0x1 ;  /* 0x0000004e3f427211 */ /* 0x080fe400078408ff */
[-C--:B0-----:R-:W-:Y:S02]  /*2040*/  LEA R62, P3, R35, R78.reuse, 0x1 ;  /* 0x0000004e233e7211 */ /* 0x081fe400078608ff */
[C---:B------:R-:W-:Y:S01]  /*2050*/  LEA R60, P4, R76.reuse, R78, 0x1 ;  /* 0x0000004e4c3c7211 */ /* 0x040fe200078808ff */
[----:B---3--:R-:W-:Y:S01]  /*2060*/  STSM.16.M88 [R41+0x2000], R22 ;  /* 0x0020001629007844 */ /* 0x008fe20000000000 */
[----:B------:R-:W-:Y:S01]  /*2070*/  BAR.SYNC.DEFER_BLOCKING 0x0 ;  /* 0x0000000000007b1d */ /* 0x000fe20000010000 */
[-C--:B------:R-:W-:Y:S02]  /*2080*/  LEA.HI.X.SX32 R67, R63, R84.reuse, 0x1, P2 ;  /* 0x000000543f437211 */ /* 0x080fe400010f0eff */
[----:B------:R-:W-:-:S02]  /*2090*/  LEA.HI.X.SX32 R61, R76, R84, 0x1, P4 ;  /* 0x000000544c3d7211 */ /* 0x000fc400020f0eff */
[----:B------:R-:W-:Y:S02]  /*20a0*/  LEA.HI.X.SX32 R63, R35, R84, 0x1, P3 ;  /* 0x00000054233f7211 */ /* 0x000fe400018f0eff */
[----:B------:R-:W-:Y:S02]  /*20b0*/  PRMT R76, RZ, 0x7610, R76 ;  /* 0x00007610ff4c7816 */ /* 0x000fe4000000004c */
[----:B------:R-:W-:Y:S02]  /*20c0*/  PRMT R35, RZ, 0x7610, R35 ;  /* 0x00007610ff237816 */ /* 0x000fe40000000023 */
[----:B------:R-:W-:Y:S02]  /*20d0*/  PRMT R89, RZ, 0x7610, R89 ;  /* 0x00007610ff597816 */ /* 0x000fe40000000059 */
[----:B------:R-:W-:Y:S02]  /*20e0*/  PRMT R87, RZ, 0x7610, R87 ;  /* 0x00007610ff577816 */ /* 0x000fe40000000057 */
[----:B------:R-:W-:Y:S01]  /*20f0*/  PRMT R85, RZ, 0x7610, R85 ;  /* 0x00007610ff557816 */ /* 0x000fe20000000055 */
[----:B------:R-:W2:Y:S04]  /*2100*/  @P0 LDG.E.U16 R34, desc[UR26][R82.64] ;  /* 0x0000001a52220981 */ /* 0x000ea8000c1e1500 */
[----:B------:R-:W3:Y:S04]  /*2110*/  @P0 LDG.E.U16 R64, desc[UR26][R72.64] ;  /* 0x0000001a48400981 */ /* 0x000ee8000c1e1500 */
[----:B------:R-:W4:Y:S04]  /*2120*/  @P0 LDG.E.U16 R74, desc[UR26][R68.64] ;  /* 0x0000001a444a0981 */ /* 0x000f28000c1e1500 */
[----:B------:R-:W5:Y:S04]  /*2130*/  @P0 LDG.E.U16 R76, desc[UR26][R62.64] ;  /* 0x0000001a3e4c0981 */ /* 0x000f68000c1e1500 */
[----:B------:R-:W5:Y:S04]  /*2140*/  @P0 LDG.E.U16 R35, desc[UR26][R80.64] ;  /* 0x0000001a50230981 */ /* 0x000f68000c1e1500 */
[----:B------:R-:W5:Y:S04]  /*2150*/  @P0 LDG.E.U16 R89, desc[UR26][R70.64] ;  /* 0x0000001a46590981 */ /* 0x000f68000c1e1500 */
[----:B------:R-:W5:Y:S04]  /*2160*/  @P0 LDG.E.U16 R87, desc[UR26][R66.64] ;  /* 0x0000001a42570981 */ /* 0x000f68000c1e1500 */
[----:B------:R-:W5:Y:S01]  /*2170*/  @P0 LDG.E.U16 R85, desc[UR26][R60.64] ;  /* 0x0000001a3c550981 */ /* 0x000f62000c1e1500 */
[--C-:B------:R-:W-:Y:S01]  /*2180*/  FADD R42, R42, -R20.reuse ;  /* 0x800000142a2a7221 */ /* 0x100fe20000000000 */
[--C-:B------:R-:W-:Y:S01]  /*2190*/  FADD R79, R79, -R20.reuse ;  /* 0x800000144f4f7221 */ /* 0x100fe20000000000 */
[--C-:B------:R-:W-:Y:S01]  /*21a0*/  FADD R4, R4, -R20.reuse ;  /* 0x8000001404047221 */ /* 0x100fe20000000000 */
[--C-:B------:R-:W-:Y:S01]  /*21b0*/  FADD R21, R21, -R20.reuse ;  /* 0x8000001415157221 */ /* 0x100fe20000000000 */
[----:B------:R-:W-:Y:S01]  /*21c0*/  FMUL R78, R42, 1.4426950216293334961 ;  /* 0x3fb8aa3b2a4e7820 */ /* 0x000fe20000400000 */
[--C-:B------:R-:W-:Y:S01]  /*21d0*/  FADD R42, R7, -R20.reuse ;  /* 0x80000014072a7221 */ /* 0x100fe20000000000 */
[----:B------:R-:W-:Y:S01]  /*21e0*/  FMUL R79, R79, 1.4426950216293334961 ;  /* 0x3fb8aa3b4f4f7820 */ /* 0x000fe20000400000 */
[----:B------:R-:W-:Y:S01]  /*21f0*/  FMUL R21, R21, 1.4426950216293334961 ;  /* 0x3fb8aa3b15157820 */ /* 0x000fe20000400000 */
[--C-:B------:R-:W-:Y:S01]  /*2200*/  FADD R5, R5, -R20.reuse ;  /* 0x8000001405057221 */ /* 0x100fe20000000000 */
[----:B------:R-:W-:Y:S01]  /*2210*/  FMUL R84, R42, 1.4426950216293334961 ;  /* 0x3fb8aa3b2a547820 */ /* 0x000fe20000400000 */
[--C-:B------:R-:W-:Y:S01]  /*2220*/  FADD R42, R75, -R20.reuse ;  /* 0x800000144b2a7221 */ /* 0x100fe20000000000 */
[----:B------:R0:W-:Y:S01]  /*2230*/  MUFU.EX2 R7, R79 ;  /* 0x0000004f00077308 */ /* 0x0001e20000000800 */
[----:B------:R-:W-:Y:S01]  /*2240*/  FMUL R5, R5, 1.4426950216293334961 ;  /* 0x3fb8aa3b05057820 */ /* 0x000fe20000400000 */
[----:B------:R-:W-:Y:S01]  /*2250*/  LOP3.LUT R40, R40, 0x1f0, RZ, 0xc0, !PT ;  /* 0x000001f028287812 */ /* 0x000fe200078ec0ff */
[----:B------:R-:W-:Y:S01]  /*2260*/  FMUL R86, R42, 1.4426950216293334961 ;  /* 0x3fb8aa3b2a567820 */ /* 0x000fe20000400000 */
[--C-:B------:R-:W-:Y:S01]  /*2270*/  FADD R42, R6, -R20.reuse ;  /* 0x80000014062a7221 */ /* 0x100fe20000000000 */
[--C-:B------:R-:W-:Y:S01]  /*2280*/  FADD R30, R30, -R20.reuse ;  /* 0x800000141e1e7221 */ /* 0x100fe20000000000 */
[--C-:B------:R-:W-:Y:S01]  /*2290*/  FADD R32, R32, -R20.reuse ;  /* 0x8000001420207221 */ /* 0x100fe20000000000 */
[--C-:B------:R-:W-:Y:S01]  /*22a0*/  FADD R33, R33, -R20.reuse ;  /* 0x8000001421217221 */ /* 0x100fe20000000000 */
[----:B------:R-:W-:Y:S01]  /*22b0*/  FMUL R88, R42, 1.4426950216293334961 ;  /* 0x3fb8aa3b2a587820 */ /* 0x000fe20000400000 */
[--C-:B------:R-:W-:Y:S01]  /*22c0*/  FADD R42, R9, -R20.reuse ;  /* 0x80000014092a7221 */ /* 0x100fe20000000000 */
[----:B------:R1:W-:Y:S01]  /*22d0*/  MUFU.EX2 R75, R84 ;  /* 0x00000054004b7308 */ /* 0x0003e20000000800 */
[----:B------:R-:W-:Y:S01]  /*22e0*/  FMUL R30, R30, 1.4426950216293334961 ;  /* 0x3fb8aa3b1e1e7820 */ /* 0x000fe20000400000 */
[----:B------:R-:W-:Y:S01]  /*22f0*/  FMUL R32, R32, 1.4426950216293334961 ;  /* 0x3fb8aa3b20207820 */ /* 0x000fe20000400000 */
[----:B------:R-:W-:Y:S01]  /*2300*/  FMUL R90, R42, 1.4426950216293334961 ;  /* 0x3fb8aa3b2a5a7820 */ /* 0x000fe20000400000 */
[--C-:B------:R-:W-:Y:S01]  /*2310*/  FADD R42, R8, -R20.reuse ;  /* 0x80000014082a7221 */ /* 0x100fe20000000000 */
[----:B------:R-:W-:Y:S01]  /*2320*/  FMUL R33, R33, 1.4426950216293334961 ;  /* 0x3fb8aa3b21217820 */ /* 0x000fe20000400000 */
[--C-:B------:R-:W-:Y:S01]  /*2330*/  FADD R31, R31, -R20.reuse ;  /* 0x800000141f1f7221 */ /* 0x100fe20000000000 */
[----:B------:R-:W-:Y:S01]  /*2340*/  UIADD3 UR7, UPT, UPT, UR12, 0x60, URZ ;  /* 0x000000600c077890 */ /* 0x000fe2000fffe0ff */
[----:B0-----:R-:W-:Y:S01]  /*2350*/  FMUL R79, R42, 1.4426950216293334961 ;  /* 0x3fb8aa3b2a4f7820 */ /* 0x001fe20000400000 */
[--C-:B------:R-:W-:Y:S01]  /*2360*/  FADD R42, R11, -R20.reuse ;  /* 0x800000140b2a7221 */ /* 0x100fe20000000000 */
[----:B------:R0:W-:Y:S01]  /*2370*/  MUFU.EX2 R6, R86 ;  /* 0x0000005600067308 */ /* 0x0001e20000000800 */
[----:B------:R-:W-:Y:S01]  /*2380*/  FMUL R31, R31, 1.4426950216293334961 ;  /* 0x3fb8aa3b1f1f7820 */ /* 0x000fe20000400000 */
[----:B------:R-:W-:Y:S01]  /*2390*/  UIADD3 UR18, UPT, UPT, UR9, UR7, URZ ;  /* 0x0000000709127290 */ /* 0x000fe2000fffe0ff */
[----:B-1----:R-:W-:Y:S01]  /*23a0*/  FMUL R84, R42, 1.4426950216293334961 ;  /* 0x3fb8aa3b2a547820 */ /* 0x002fe20000400000 */
[----:B------:R-:W-:-:S02]  /*23b0*/  FADD R42, R10, -R20 ;  /* 0x800000140a2a7221 */ /* 0x000fc40000000000 */
[----:B------:R-:W-:Y:S02]  /*23c0*/  ULEA UR18, UR20, UR18, 0x10 ;  /* 0x0000001214127291 */ /* 0x000fe4000f8e80ff */
[----:B------:R1:W-:Y:S01]  /*23d0*/  MUFU.EX2 R9, R88 ;  /* 0x0000005800097308 */ /* 0x0003e20000000800 */
[----:B0-----:R-:W-:Y:S01]  /*23e0*/  FMUL R86, R42, 1.4426950216293334961 ;  /* 0x3fb8aa3b2a567820 */ /* 0x001fe20000400000 */
[----:B------:R-:W-:-:S06]  /*23f0*/  FADD R42, R13, -R20 ;  /* 0x800000140d2a7221 */ /* 0x000fcc0000000000 */
[----:B------:R0:W-:Y:S01]  /*2400*/  MUFU.EX2 R8, R90 ;  /* 0x0000005a00087308 */ /* 0x0001e20000000800 */
[----:B-1----:R-:W-:Y:S01]  /*2410*/  FMUL R88, R42, 1.4426950216293334961 ;  /* 0x3fb8aa3b2a587820 */ /* 0x002fe20000400000 */
[----:B------:R-:W-:-:S06]  /*2420*/  FADD R42, R12, -R20 ;  /* 0x800000140c2a7221 */ /* 0x000fcc0000000000 */
[----:B------:R-:W1:Y:S01]  /*2430*/  MUFU.EX2 R78, R78 ;  /* 0x0000004e004e7308 */ /* 0x000e620000000800 */
[----:B0-----:R-:W-:Y:S01]  /*2440*/  FMUL R90, R42, 1.4426950216293334961 ;  /* 0x3fb8aa3b2a5a7820 */ /* 0x001fe20000400000 */
[----:B------:R-:W-:-:S06]  /*2450*/  FADD R42, R15, -R20 ;  /* 0x800000140f2a7221 */ /* 0x000fcc0000000000 */
[----:B------:R0:W1:Y:S08]  /*2460*/  MUFU.EX2 R11, R79 ;  /* 0x0000004f000b7308 */ /* 0x0000700000000800 */
[----:B------:R1:W1:Y:S01]  /*2470*/  MUFU.EX2 R10, R84 ;  /* 0x00000054000a7308 */ /* 0x0002620000000800 */
[----:B0-----:R-:W-:Y:S01]  /*2480*/  FMUL R79, R42, 1.4426950216293334961 ;  /* 0x3fb8aa3b2a4f7820 */ /* 0x001fe20000400000 */
[----:B------:R-:W-:-:S06]  /*2490*/  FADD R42, R14, -R20 ;  /* 0x800000140e2a7221 */ /* 0x000fcc0000000000 */
[----:B------:R0:W0:Y:S01]  /*24a0*/  MUFU.EX2 R13, R86 ;  /* 0x00000056000d7308 */ /* 0x0000220000000800 */
[----:B-1----:R-:W-:Y:S01]  /*24b0*/  FMUL R84, R42, 1.4426950216293334961 ;  /* 0x3fb8aa3b2a547820 */ /* 0x002fe20000400000 */
[----:B------:R-:W-:-:S06]  /*24c0*/  FADD R42, R17, -R20 ;  /* 0x80000014112a7221 */ /* 0x000fcc0000000000 */
[----:B------:R1:W0:Y:S02]  /*24d0*/  MUFU.EX2 R12, R88 ;  /* 0x00000058000c7308 */ /* 0x0002240000000800 */
[----:B0-----:R-:W-:Y:S01]  /*24e0*/  FMUL R86, R42, 1.4426950216293334961 ;  /* 0x3fb8aa3b2a567820 */ /* 0x001fe20000400000 */
[----:B------:R-:W-:-:S05]  /*24f0*/  FADD R42, R16, -R20 ;  /* 0x80000014102a7221 */ /* 0x000fca0000000000 */
[----:B------:R0:W-:Y:S01]  /*2500*/  MUFU.EX2 R16, R86 ;  /* 0x0000005600107308 */ /* 0x0001e20000000800 */
[----:B-1----:R-:W-:Y:S01]  /*2510*/  FMUL R88, R42, 1.4426950216293334961 ;  /* 0x3fb8aa3b2a587820 */ /* 0x002fe20000400000 */
[----:B------:R-:W-:-:S06]  /*2520*/  FADD R42, R19, -R20 ;  /* 0x80000014132a7221 */ /* 0x000fcc0000000000 */
[----:B------:R1:W-:Y:S01]  /*2530*/  MUFU.EX2 R19, R88 ;  /* 0x0000005800137308 */ /* 0x0003e20000000800 */
[----:B0-----:R-:W-:Y:S01]  /*2540*/  FMUL R86, R4, 1.4426950216293334961 ;  /* 0x3fb8aa3b04567820 */ /* 0x001fe20000400000 */
[----:B------:R-:W-:-:S04]  /*2550*/  FADD R4, R78, R7 ;  /* 0x000000074e047221 */ /* 0x000fc80000000000 */
[----:B------:R-:W-:Y:S01]  /*2560*/  FADD R91, R75, R4 ;  /* 0x000000044b5b7221 */ /* 0x000fe20000000000 */
[----:B------:R-:W-:Y:S01]  /*2570*/  FADD R4, R23, -R20 ;  /* 0x8000001417047221 */ /* 0x000fe20000000000 */
[----:B------:R-:W-:Y:S02]  /*2580*/  MUFU.EX2 R17, R84 ;  /* 0x0000005400117308 */ /* 0x000fe40000000800 */
[----:B-1----:R-:W-:-:S06]  /*2590*/  FADD R88, R6, R91 ;  /* 0x0000005b06587221 */ /* 0x002fcc0000000000 */
[----:B------:R0:W-:Y:S08]  /*25a0*/  MUFU.EX2 R84, R21 ;  /* 0x0000001500547308 */ /* 0x0001f00000000800 */
[----:B------:R1:W1:Y:S01]  /*25b0*/  MUFU.EX2 R15, R90 ;  /* 0x0000005a000f7308 */ /* 0x0002620000000800 */
[----:B0-----:R-:W-:-:S04]  /*25c0*/  FADD R21, R9, R88 ;  /* 0x0000005809157221 */ /* 0x001fc80000000000 */
[----:B------:R-:W-:-:S03]  /*25d0*/  FADD R88, R8, R21 ;  /* 0x0000001508587221 */ /* 0x000fc60000000000 */
[----:B------:R-:W0:Y:S01]  /*25e0*/  MUFU.EX2 R14, R79 ;  /* 0x0000004f000e7308 */ /* 0x000e220000000800 */
[----:B------:R-:W-:Y:S01]  /*25f0*/  FADD R91, R11, R88 ;  /* 0x000000580b5b7221 */ /* 0x000fe20000000000 */
[----:B-1----:R-:W-:Y:S01]  /*2600*/  FMUL R90, R42, 1.4426950216293334961 ;  /* 0x3fb8aa3b2a5a7820 */ /* 0x002fe20000400000 */
[----:B------:R-:W-:Y:S02]  /*2610*/  FADD R42, R18, -R20 ;  /* 0x80000014122a7221 */ /* 0x000fe40000000000 */
[----:B------:R-:W-:Y:S02]  /*2620*/  FADD R88, R10, R91 ;  /* 0x0000005b0a587221 */ /* 0x000fe40000000000 */
[----:B------:R-:W-:Y:S01]  /*2630*/  FMUL R42, R42, 1.4426950216293334961 ;  /* 0x3fb8aa3b2a2a7820 */ /* 0x000fe20000400000 */
[----:B------:R-:W1:Y:S01]  /*2640*/  MUFU.EX2 R18, R90 ;  /* 0x0000005a00127308 */ /* 0x000e620000000800 */
[----:B------:R-:W-:-:S04]  /*2650*/  FADD R91, R13, R88 ;  /* 0x000000580d5b7221 */ /* 0x000fc80000000000 */
[----:B------:R-:W-:-:S03]  /*2660*/  FADD R88, R12, R91 ;  /* 0x0000005b0c587221 */ /* 0x000fc60000000000 */
[----:B------:R1:W1:Y:S01]  /*2670*/  MUFU.EX2 R79, R42 ;  /* 0x0000002a004f7308 */ /* 0x0002620000000800 */
[----:B------:R-:W-:-:S04]  /*2680*/  FADD R91, R15, R88 ;  /* 0x000000580f5b7221 */ /* 0x000fc80000000000 */
[----:B0-----:R-:W-:-:S03]  /*2690*/  FADD R88, R14, R91 ;  /* 0x0000005b0e587221 */ /* 0x001fc60000000000 */
[----:B------:R-:W0:Y:S01]  /*26a0*/  MUFU.EX2 R86, R86 ;  /* 0x0000005600567308 */ /* 0x000e220000000800 */
[----:B-1----:R-:W-:Y:S01]  /*26b0*/  FMUL R42, R4, 1.4426950216293334961 ;  /* 0x3fb8aa3b042a7820 */ /* 0x002fe20000400000 */
[----:B------:R-:W-:Y:S01]  /*26c0*/  FADD R91, R17, R88 ;  /* 0x00000058115b7221 */ /* 0x000fe20000000000 */
[----:B------:R-:W-:-:S03]  /*26d0*/  FADD R4, R25, -R20 ;  /* 0x8000001419047221 */ /* 0x000fc60000000000 */
[----:B------:R-:W-:Y:S01]  /*26e0*/  FADD R88, R16, R91 ;  /* 0x0000005b10587221 */ /* 0x000fe20000000000 */
[----:B------:R-:W-:Y:S01]  /*26f0*/  FMUL R21, R4, 1.4426950216293334961 ;  /* 0x3fb8aa3b04157820 */ /* 0x000fe20000400000 */
[----:B------:R-:W-:Y:S01]  /*2700*/  FADD R4, R24, -R20 ;  /* 0x8000001418047221 */ /* 0x000fe20000000000 */
[----:B------:R1:W0:Y:S01]  /*2710*/  MUFU.EX2 R23, R5 ;  /* 0x0000000500177308 */ /* 0x0002220000000800 */
[----:B------:R-:W-:-:S04]  /*2720*/  FADD R91, R19, R88 ;  /* 0x00000058135b7221 */ /* 0x000fc80000000000 */
[----:B------:R-:W-:-:S03]  /*2730*/  FADD R88, R18, R91 ;  /* 0x0000005b12587221 */ /* 0x000fc60000000000 */
[----:B------:R0:W0:Y:S01]  /*2740*/  MUFU.EX2 R25, R42 ;  /* 0x0000002a00197308 */ /* 0x0000220000000800 */
[----:B-1----:R-:W-:Y:S01]  /*2750*/  FMUL R5, R4, 1.4426950216293334961 ;  /* 0x3fb8aa3b04057820 */ /* 0x002fe20000400000 */
[----:B------:R-:W-:Y:S01]  /*2760*/  FADD R4, R27, -R20 ;  /* 0x800000141b047221 */ /* 0x000fe20000000000 */
[----:B------:R-:W-:-:S04]  /*2770*/  FADD R91, R79, R88 ;  /* 0x000000584f5b7221 */ /* 0x000fc80000000000 */
[----:B------:R-:W-:Y:S01]  /*2780*/  FADD R91, R84, R91 ;  /* 0x0000005b545b7221 */ /* 0x000fe20000000000 */
[----:B------:R1:W0:Y:S02]  /*2790*/  MUFU.EX2 R24, R21 ;  /* 0x0000001500187308 */ /* 0x0002240000000800 */
[----:B0-----:R-:W-:Y:S01]  /*27a0*/  FMUL R42, R4, 1.4426950216293334961 ;  /* 0x3fb8aa3b042a7820 */ /* 0x001fe20000400000 */
[----:B------:R-:W-:Y:S01]  /*27b0*/  FADD R4, R26, -R20 ;  /* 0x800000141a047221 */ /* 0x000fe20000000000 */
[----:B------:R-:W-:-:S04]  /*27c0*/  FADD R90, R86, R91 ;  /* 0x0000005b565a7221 */ /* 0x000fc80000000000 */
[----:B------:R-:W-:Y:S01]  /*27d0*/  FADD R90, R23, R90 ;  /* 0x0000005a175a7221 */ /* 0x000fe20000000000 */
[----:B------:R0:W0:Y:S01]  /*27e0*/  MUFU.EX2 R27, R5 ;  /* 0x00000005001b7308 */ /* 0x0000220000000800 */
[----:B-1----:R-:W-:Y:S01]  /*27f0*/  FMUL R21, R4, 1.4426950216293334961 ;  /* 0x3fb8aa3b04157820 */ /* 0x002fe20000400000 */
[----:B------:R-:W-:-:S06]  /*2800*/  FADD R4, R29, -R20 ;  /* 0x800000141d047221 */ /* 0x000fcc0000000000 */
[----:B------:R1:W-:Y:S01]  /*2810*/  MUFU.EX2 R29, R21 ;  /* 0x00000015001d7308 */ /* 0x0003e20000000800 */
[----:B0-----:R-:W-:Y:S01]  /*2820*/  FMUL R5, R4, 1.4426950216293334961 ;  /* 0x3fb8aa3b04057820 */ /* 0x001fe20000400000 */
[----:B------:R-:W-:-:S06]  /*2830*/  FADD R4, R28, -R20 ;  /* 0x800000141c047221 */ /* 0x000fcc0000000000 */
[----:B------:R0:W0:Y:S01]  /*2840*/  MUFU.EX2 R26, R42 ;  /* 0x0000002a001a7308 */ /* 0x0000220000000800 */
[----:B-1----:R-:W1:Y:S01]  /*2850*/  LDSM.16.M88 R21, [R40+UR11+0x2000] ;  /* 0x0020000b2815783b */ /* 0x002e620008000000 */
[----:B------:R-:W-:Y:S01]  /*2860*/  BAR.SYNC.DEFER_BLOCKING 0x0 ;  /* 0x0000000000007b1d */ /* 0x000fe20000010000 */
[----:B0-----:R-:W-:Y:S01]  /*2870*/  FMUL R42, R4, 1.4426950216293334961 ;  /* 0x3fb8aa3b042a7820 */ /* 0x001fe20000400000 */
[----:B------:R-:W-:-:S04]  /*2880*/  FADD R4, R77, -R20 ;  /* 0x800000144d047221 */ /* 0x000fc80000000000 */
[----:B------:R0:W1:Y:S01]  /*2890*/  MUFU.EX2 R28, R5 ;  /* 0x00000005001c7308 */ /* 0x0000620000000800 */
[----:B------:R-:W-:-:S07]  /*28a0*/  FMUL R4, R4, 1.4426950216293334961 ;  /* 0x3fb8aa3b04047820 */ /* 0x000fce0000400000 */
[----:B------:R0:W1:Y:S02]  /*28b0*/  MUFU.EX2 R77, R42 ;  /* 0x0000002a004d7308 */ /* 0x0000640000000800 */
[----:B0-----:R-:W-:-:S04]  /*28c0*/  FADD R5, R25, R90 ;  /* 0x0000005a19057221 */ /* 0x001fc80000000000 */
[----:B------:R-:W-:Y:S02]  /*28d0*/  FADD R90, R24, R5 ;  /* 0x00000005185a7221 */ /* 0x000fe40000000000 */
[----:B------:R0:W1:Y:S02]  /*28e0*/  MUFU.EX2 R88, R4 ;  /* 0x0000000400587308 */ /* 0x0000640000000800 */
[----:B------:R-:W-:Y:S01]  /*28f0*/  FADD R5, R27, R90 ;  /* 0x0000005a1b057221 */ /* 0x000fe20000000000 */
[----:B------:R-:W-:-:S05]  /*2900*/  LOP3.LUT R42, R37, 0x40, RZ, 0x3c, !PT ;  /* 0x00000040252a7812 */ /* 0x000fca00078e3cff */
[----:B------:R-:W1:Y:S01]  /*2910*/  MUFU.EX2 R30, R30 ;  /* 0x0000001e001e7308 */ /* 0x000e620000000800 */
[----:B0-----:R-:W-:-:S04]  /*2920*/  FADD R4, R26, R5 ;  /* 0x000000051a047221 */ /* 0x001fc80000000000 */
[----:B------:R-:W-:Y:S01]  /*2930*/  FADD R5, R29, R4 ;  /* 0x000000041d057221 */ /* 0x000fe20000000000 */
[----:B------:R-:W-:Y:S02]  /*2940*/  F2FP.F16.F32.PACK_AB R4, R7, R78 ;  /* 0x0000004e0704723e */ /* 0x000fe400000000ff */
[----:B------:R-:W0:Y:S08]  /*2950*/  MUFU.EX2 R91, R32 ;  /* 0x00000020005b7308 */ /* 0x000e300000000800 */
[----:B------:R-:W-:Y:S08]  /*2960*/  MUFU.EX2 R33, R33 ;  /* 0x0000002100217308 */ /* 0x000ff00000000800 */
[----:B------:R-:W0:Y:S01]  /*2970*/  MUFU.EX2 R32, R31 ;  /* 0x0000001f00207308 */ /* 0x000e220000000800 */
[----:B--2---:R1:W-:Y:S04]  /*2980*/  STS.U16 [R37+UR11+0x2000], R34 ;  /* 0x0020002225007988 */ /* 0x0043e8000800040b */
[----:B---3--:R-:W-:Y:S04]  /*2990*/  STS.U16 [R37+UR11+0x2400], R64 ;  /* 0x0024004025007988 */ /* 0x008fe8000800040b */
[----:B----4-:R-:W-:Y:S01]  /*29a0*/  STS.U16 [R37+UR11+0x2800], R74 ;  /* 0x0028004a25007988 */ /* 0x010fe2000800040b */
[----:B-1----:R-:W-:Y:S01]  /*29b0*/  FADD R34, R28, R5 ;  /* 0x000000051c227221 */ /* 0x002fe20000000000 */
[----:B------:R-:W-:-:S02]  /*29c0*/  F2FP.F16.F32.PACK_AB R5, R6, R75 ;  /* 0x0000004b0605723e */ /* 0x000fc400000000ff */
[----:B-----5:R-:W-:Y:S01]  /*29d0*/  STS.U16 [R37+UR11+0x2c00], R76 ;  /* 0x002c004c25007988 */ /* 0x020fe2000800040b */
[----:B------:R-:W-:Y:S01]  /*29e0*/  F2FP.F16.F32.PACK_AB R6, R8, R9 ;  /* 0x000000090806723e */ /* 0x000fe200000000ff */
[----:B------:R-:W-:Y:S01]  /*29f0*/  FADD R7, R77, R34 ;  /* 0x000000224d077221 */ /* 0x000fe20000000000 */
[----:B------:R-:W-:Y:S01]  /*2a00*/  F2FP.F16.F32.PACK_AB R9, R14, R15 ;  /* 0x0000000f0e09723e */ /* 0x000fe200000000ff */
[----:B------:R1:W-:Y:S01]  /*2a10*/  STS.U16 [R42+UR11+0x2200], R35 ;  /* 0x002200232a007988 */ /* 0x0003e2000800040b */
[----:B------:R-:W-:Y:S02]  /*2a20*/  F2FP.F16.F32.PACK_AB R8, R12, R13 ;  /* 0x0000000d0c08723e */ /* 0x000fe400000000ff */
[----:B------:R-:W-:Y:S01]  /*2a30*/  F2FP.F16.F32.PACK_AB R13, R23, R86 ;  /* 0x00000056170d723e */ /* 0x000fe200000000ff */
[----:B------:R2:W-:Y:S01]  /*2a40*/  STS.U16 [R42+UR11+0x2600], R89 ;  /* 0x002600592a007988 */ /* 0x0005e2000800040b */
[----:B------:R-:W-:Y:S02]  /*2a50*/  F2FP.F16.F32.PACK_AB R12, R84, R79 ;  /* 0x0000004f540c723e */ /* 0x000fe400000000ff */
[----:B------:R-:W-:Y:S01]  /*2a60*/  F2FP.F16.F32.PACK_AB R15, R26, R27 ;  /* 0x0000001b1a0f723e */ /* 0x000fe200000000ff */
[----:B------:R2:W-:Y:S01]  /*2a70*/  STS.U16 [R42+UR11+0x2a00], R87 ;  /* 0x002a00572a007988 */ /* 0x0005e2000800040b */
[----:B-1----:R-:W-:Y:S01]  /*2a80*/  FADD R35, R88, R7 ;  /* 0x0000000758237221 */ /* 0x002fe20000000000 */
[----:B------:R-:W-:-:S02]  /*2a90*/  F2FP.F16.F32.PACK_AB R7, R10, R11 ;  /* 0x0000000b0a07723e */ /* 0x000fc400000000ff */
[----:B------:R2:W-:Y:S01]  /*2aa0*/  STS.U16 [R42+UR11+0x2e00], R85 ;  /* 0x002e00552a007988 */ /* 0x0005e2000800040b */
[----:B------:R-:W-:Y:S01]  /*2ab0*/  F2FP.F16.F32.PACK_AB R10, R16, R17 ;  /* 0x00000011100a723e */ /* 0x000fe200000000ff */
[----:B------:R-:W-:Y:S01]  /*2ac0*/  FADD R14, R30, R35 ;  /* 0x000000231e0e7221 */ /* 0x000fe20000000000 */
[----:B------:R-:W-:Y:S02]  /*2ad0*/  F2FP.F16.F32.PACK_AB R11, R18, R19 ;  /* 0x00000013120b723e */ /* 0x000fe400000000ff */
[C---:B0-----:R-:W-:Y:S01]  /*2ae0*/  F2FP.F16.F32.PACK_AB R18, R91.reuse, R30 ;  /* 0x0000001e5b12723e */ /* 0x041fe200000000ff */
[----:B------:R-:W-:Y:S01]  /*2af0*/  FADD R16, R91, R14 ;  /* 0x0000000e5b107221 */ /* 0x000fe20000000000 */
[----:B------:R-:W-:Y:S02]  /*2b00*/  F2FP.F16.F32.PACK_AB R14, R24, R25 ;  /* 0x00000019180e723e */ /* 0x000fe400000000ff */
[----:B------:R-:W-:Y:S01]  /*2b10*/  F2FP.F16.F32.PACK_AB R19, R32, R33 ;  /* 0x000000212013723e */ /* 0x000fe200000000ff */
[----:B------:R-:W-:Y:S01]  /*2b20*/  FADD R17, R33, R16 ;  /* 0x0000001021117221 */ /* 0x000fe20000000000 */
[----:B------:R-:W-:-:S03]  /*2b30*/  F2FP.F16.F32.PACK_AB R16, R28, R29 ;  /* 0x0000001d1c10723e */ /* 0x000fc600000000ff */
[----:B------:R-:W-:Y:S01]  /*2b40*/  FADD R23, R32, R17 ;  /* 0x0000001120177221 */ /* 0x000fe20000000000 */
[----:B------:R-:W-:-:S04]  /*2b50*/  F2FP.F16.F32.PACK_AB R17, R88, R77 ;  /* 0x0000004d5811723e */ /* 0x000fc800000000ff */
[----:B------:R2:W0:Y:S01]  /*2b60*/  SHFL.BFLY PT, R24, R23, 0x10, 0x1f ;  /* 0x0e001f0017187f89 */ /* 0x00042200000e0000 */
[----:B------:R-:W-:Y:S05]  /*2b70*/  @!P0 BRA `(.L_x_9) ;  /* 0x0000000000088947 */ /* 0x000fea0003800000 */
[----:B------:R1:W-:Y:S01]  /*2b80*/  STTM.16dp32bit_t0_t15.x16 tmem[UR18], R4 ;  /* 0x00000004000079ed */ /* 0x0003e20008a00012 */
[----:B------:R1:W-:Y:S02]  /*2b90*/  STTM.16dp32bit_t16_t31.x16 tmem[UR18+0x10], R4 ;  /* 0x00001004000079ed */ /* 0x0003e40008a20012 */
.L_x_9:
[----:B------:R-:W3:Y:S02]  /*2ba0*/  FENCE.VIEW.ASYNC.T ;  /* 0x00000000000073c6 */ /* 0x000ee40000000200 */
[----:B---3--:R-:W-:Y:S06]  /*2bb0*/  BAR.SYNC.DEFER_BLOCKING 0x0 ;  /* 0x0000000000007b1d */ /* 0x008fec0000010000 */
[----:B-1----:R-:W1:Y:S01]  /*2bc0*/  LDTM.x16 R4, tmem[UR29] ;  /* 0x0000001d000479ee */ /* 0x002e620008240000 */
[----:B------:R-:W-:Y:S01]  /*2bd0*/  NOP ;  /* 0x0000000000007918 */ /* 0x000fe20000000000 */
[----:B------:R-:W-:Y:S05]  /*2be0*/  @!P0 BRA `(.L_x_10) ;  /* 0x0000000000448947 */ /* 0x000fea0003800000 */
[C---:B-1----:R-:W-:Y:S01]  /*2bf0*/  FMUL R4, R21.reuse, R4 ;  /* 0x0000000415047220 */ /* 0x042fe20000400000 */
[C---:B------:R-:W-:Y:S01]  /*2c00*/  FMUL R5, R21.reuse, R5 ;  /* 0x0000000515057220 */ /* 0x040fe20000400000 */
        /* <DEDUP_REMOVED lines=13> */
[----:B------:R-:W-:-:S04]  /*2ce0*/  FMUL R19, R21, R19 ;  /* 0x0000001315137220 */ /* 0x000fc80000400000 */
[----:B------:R3:W-:Y:S03]  /*2cf0*/  STTM.x16 tmem[UR29], R4 ;  /* 0x00000004000079ed */ /* 0x0007e6000824001d */
.L_x_10:
[----:B-1----:R-:W1:Y:S02]  /*2d00*/  FENCE.VIEW.ASYNC.T ;  /* 0x00000000000073c6 */ /* 0x002e640000000200 */
[----:B-1----:R-:W-:Y:S01]  /*2d10*/  BAR.SYNC.DEFER_BLOCKING 0x0 ;  /* 0x0000000000007b1d */ /* 0x002fe20000010000 */
[----:B0-2---:R-:W-:Y:S01]  /*2d20*/  FADD R23, R23, R24 ;  /* 0x0000001817177221 */ /* 0x005fe20000000000 */
[----:B------:R-:W-:Y:S01]  /*2d30*/  UIADD3 UR9, UPT, UPT, UR11, 0x5000, URZ ;  /* 0x000050000b097890 */ /* 0x000fe2000fffe0ff */
[----:B------:R-:W-:Y:S02]  /*2d40*/  LOP3.LUT R43, R43, 0x7f, RZ, 0xc0, !PT ;  /* 0x0000007f2b2b7812 */ /* 0x000fe400078ec0ff */
[----:B------:R-:W-:Y:S01]  /*2d50*/  FADD R23, R22, R23 ;  /* 0x0000001716177221 */ /* 0x000fe20000000000 */
[----:B------:R-:W-:-:S04]  /*2d60*/  FSEL R85, R20, -INF , P0 ;  /* 0xff80000014557808 */ /* 0x000fc80000000000 */
[----:B------:R-:W-:Y:S01]  /*2d70*/  FSEL R64, R23, 1, P0 ;  /* 0x3f80000017407808 */ /* 0x000fe20000000000 */
[----:B------:R0:W-:Y:S06]  /*2d80*/  MEMBAR.ALL.CTA ;  /* 0x0000000000007992 */ /* 0x0001ec0000008000 */
[----:B0-----:R-:W0:Y:S02]  /*2d90*/  FENCE.VIEW.ASYNC.S ;  /* 0x00000000000073c6 */ /* 0x001e240000000000 */
[----:B0-----:R-:W-:Y:S06]  /*2da0*/  BAR.SYNC.DEFER_BLOCKING 0x0 ;  /* 0x0000000000007b1d */ /* 0x001fec0000010000 */
[----:B------:R-:W-:Y:S05]  /*2db0*/  @!P1 BRA `(.L_x_11) ;  /* 0x0000000000889947 */ /* 0x000fea0003800000 */
[----:B------:R-:W-:Y:S01]  /*2dc0*/  UIADD3 UR4, UPT, UPT, UR11, 0x2000, URZ ;  /* 0x000020000b047890 */ /* 0x000fe2000fffe0ff */
[----:B------:R-:W-:Y:S01]  /*2dd0*/  BSSY.RECONVERGENT B0, `(.L_x_12) ;  /* 0x000001f000007945 */ /* 0x000fe20003800200 */
[----:B------:R-:W-:Y:S02]  /*2de0*/  ELECT P0, URZ, PT ;  /* 0x0000000000ff782f */ /* 0x000fe40003800000 */
[----:B------:R-:W-:Y:S02]  /*2df0*/  USHF.R.U32.HI UR4, URZ, 0x4, UR4 ;  /* 0x00000004ff047899 */ /* 0x000fe40008011604 */
[----:B------:R-:W-:Y:S02]  /*2e00*/  UIADD3 UR5, UPT, UPT, UR12, 0x70, URZ ;  /* 0x000000700c057890 */ /* 0x000fe4000fffe0ff */
[----:B------:R-:W-:Y:S02]  /*2e10*/  USGXT.U32 UR20, UR4, 0xe ;  /* 0x0000000e0414789a */ /* 0x000fe40008000000 */
[----:B------:R-:W-:-:S02]  /*2e20*/  UIADD3 UR6, UPT, UPT, UR12, 0x78, URZ ;  /* 0x000000780c067890 */ /* 0x000fc4000fffe0ff */
[----:B------:R-:W-:Y:S01]  /*2e30*/  UIADD3 UR32, UP2, UPT, UR20, 0x2, URZ ;  /* 0x0000000214207890 */ /* 0x000fe2000ff5e0ff */
[----:B------:R-:W-:Y:S01]  /*2e40*/  UMOV UR4, URZ ;  /* 0x000000ff00047c82 */ /* 0x000fe20008000000 */
[----:B------:R-:W-:Y:S02]  /*2e50*/  UMOV UR34, 0x0 ;  /* 0x0000000000227882 */ /* 0x000fe40000000000 */
[----:B------:R-:W-:Y:S02]  /*2e60*/  UIADD3.X UR33, UPT, UPT, UR4, 0x40004040, URZ, UP2, !UPT ;  /* 0x4000404004217890 */ /* 0x000fe400097fe4ff */
[----:B------:R-:W-:Y:S02]  /*2e70*/  UIADD3 UR4, UPT, UPT, UR12, 0x68, URZ ;  /* 0x000000680c047890 */ /* 0x000fe4000fffe0ff */
[----:B------:R-:W-:Y:S02]  /*2e80*/  UIADD3.64 UR24, UPT, UPT, UR32, 0x2, URZ ;  /* 0x0000000220187897 */ /* 0x000fe4000fffe0ff */
[----:B------:R-:W-:Y:S01]  /*2e90*/  UIADD3.64 UR30, UPT, UPT, UR32, 0x4, URZ ;  /* 0x00000004201e7897 */ /* 0x000fe2000fffe0ff */
[----:B------:R-:W-:Y:S01]  /*2ea0*/  UMOV UR35, 0x8080010 ;  /* 0x0808001000237882 */ /* 0x000fe20000000000 */
[----:B------:R-:W-:Y:S01]  /*2eb0*/  UMOV UR21, 0x40004040 ;  /* 0x4000404000157882 */ /* 0x000fe20000000000 */
[----:B------:R-:W-:Y:S01]  /*2ec0*/  UMOV UR36, 0x0 ;  /* 0x0000000000247882 */ /* 0x000fe20000000000 */
[----:B------:R-:W-:Y:S01]  /*2ed0*/  UMOV UR37, 0x8080010 ;  /* 0x0808001000257882 */ /* 0x000fe20000000000 */
[----:B------:R-:W-:Y:S01]  /*2ee0*/  UMOV UR38, 0x0 ;  /* 0x0000000000267882 */ /* 0x000fe20000000000 */
[----:B------:R-:W-:Y:S01]  /*2ef0*/  UMOV UR39, 0x8080010 ;  /* 0x0808001000277882 */ /* 0x000fe20000000000 */
[----:B------:R0:W-:Y:S01]  /*2f00*/  UTCHMMA tmem[UR7], gdesc[UR20], tmem[UR12], tmem[UR34], idesc[UR35], UPT ;  /* 0x00ff2214070079ea */ /* 0x0001e2000b80000c */
[----:B------:R-:W-:Y:S01]  /*2f10*/  UMOV UR40, 0x0 ;  /* 0x0000000000287882 */ /* 0x000fe20000000000 */
[----:B------:R-:W-:Y:S01]  /*2f20*/  UMOV UR41, 0x8080010 ;  /* 0x0808001000297882 */ /* 0x000fe20000000000 */
[----:B------:R0:W-:Y:S01]  /*2f30*/  UTCHMMA tmem[UR4], gdesc[UR32], tmem[UR12], tmem[UR36], idesc[UR37], UPT ;  /* 0x00ff2420040079ea */ /* 0x0001e2000b80000c */
[----:B------:R0:W-:Y:S01]  /*2f40*/  UTCHMMA tmem[UR5], gdesc[UR24], tmem[UR12], tmem[UR38], idesc[UR39], UPT ;  /* 0x00ff2618050079ea */ /* 0x0001e2000b80000c */
[----:B------:R0:W-:Y:S01]  /*2f50*/  UTCHMMA tmem[UR6], gdesc[UR30], tmem[UR12], tmem[UR40], idesc[UR41], UPT ;  /* 0x00ff281e060079ea */ /* 0x0001e2000b80000c */
[----:B------:R-:W-:Y:S05]  /*2f60*/  @!P0 BRA `(.L_x_13) ;  /* 0x0000000000148947 */ /* 0x000fea0003800000 */
[----:B0-----:R-:W-:Y:S01]  /*2f70*/  UMOV UR4, UR9 ;  /* 0x0000000900047c82 */ /* 0x001fe20008000000 */
[----:B------:R-:W-:Y:S02]  /*2f80*/  UMOV UR5, URZ ;  /* 0x000000ff00057c82 */ /* 0x000fe40008000000 */
[----:B------:R-:W-:Y:S02]  /*2f90*/  UMOV UR4, UR4 ;  /* 0x0000000400047c82 */ /* 0x000fe40008000000 */
[----:B------:R1:W-:Y:S01]  /*2fa0*/  UTCBAR [UR4], URZ ;  /* 0x000000ff040073e9 */ /* 0x0003e200080000ff */
[----:B------:R-:W-:Y:S02]  /*2fb0*/  NOP ;  /* 0x0000000000007918 */ /* 0x000fe40000000000 */
.L_x_13:
[----:B01----:R-:W-:Y:S05]  /*2fc0*/  BSYNC.RECONVERGENT B0 ;  /* 0x0000000000007941 */ /* 0x003fea0003800200 */
.L_x_12:
[----:B------:R-:W-:Y:S05]  /*2fd0*/  BRA `(.L_x_14) ;  /* 0x0000000000087947 */ /* 0x000fea0003800000 */
.L_x_11:
[----:B------:R-:W-:-:S09]  /*2fe0*/  UISETP.GE.AND UP2, UPT, UR13, URZ, UPT ;  /* 0x000000ff0d00728c */ /* 0x000fd2000bf46270 */
[----:B------:R-:W-:Y:S05]  /*2ff0*/  BRA.U !UP2, `(.L_x_15) ;  /* 0x000000210a687547 */ /* 0x000fea000b800000 */
.L_x_14:
[----:B------:R-:W-:Y:S01]  /*3000*/  UIADD3 UR4, UPT, UPT, UR11, 0x4000, URZ ;  /* 0x000040000b047890 */ /* 0x000fe2000fffe0ff */
[----:B------:R-:W-:Y:S01]  /*3010*/  IMAD.SHL.U32 R65, R65, 0x40, RZ ;  /* 0x0000004041417824 */ /* 0x000fe200078e00ff */
[----:B------:R-:W-:Y:S01]  /*3020*/  USHF.R.U32.HI UR20, URZ, 0x4, UR11 ;  /* 0x00000004ff147899 */ /* 0x000fe2000801160b */
[----:B------:R-:W-:Y:S01]  /*3030*/  IMAD.MOV.U32 R76, RZ, RZ, RZ ;  /* 0x000000ffff4c7224 */ /* 0x000fe200078e00ff */
[----:B------:R-:W-:Y:S01]  /*3040*/  USHF.R.U32.HI UR4, URZ, 0x4, UR4 ;  /* 0x00000004ff047899 */ /* 0x000fe20008011604 */
[----:B------:R-:W-:Y:S01]  /*3050*/  IMAD.MOV.U32 R75, RZ, RZ, -0x40 ;  /* 0xffffffc0ff4b7424 */ /* 0x000fe200078e00ff */
[----:B------:R-:W-:Y:S01]  /*3060*/  USHF.L.U32 UR19, UR17, 0x6, URZ ;  /* 0x0000000611137899 */ /* 0x000fe200080006ff */
[----:B------:R-:W-:Y:S01]  /*3070*/  IMAD.MOV.U32 R74, RZ, RZ, -0x1 ;  /* 0xffffffffff4a7424 */ /* 0x000fe200078e00ff */
[----:B------:R-:W-:Y:S01]  /*3080*/  USGXT.U32 UR30, UR4, 0xe ;  /* 0x0000000e041e789a */ /* 0x000fe20008000000 */
[----:B------:R-:W-:Y:S01]  /*3090*/  IMAD.MOV.U32 R77, RZ, RZ, R65 ;  /* 0x000000ffff4d7224 */ /* 0x000fe200078e0041 */
[----:B------:R-:W-:-:S02]  /*30a0*/  USHF.R.U32.HI UR21, URZ, 0x4, UR8 ;  /* 0x00000004ff157899 */ /* 0x000fc40008011608 */
[----:B------:R-:W-:Y:S01]  /*30b0*/  USGXT.U32 UR8, UR20, 0xe ;  /* 0x0000000e1408789a */ /* 0x000fe20008000000 */
[----:B------:R-:W-:Y:S01]  /*30c0*/  IMAD.U32 R79, RZ, RZ, UR19 ;  /* 0x00000013ff4f7e24 */ /* 0x000fe2000f8e00ff */
[----:B------:R-:W-:Y:S01]  /*30d0*/  UIADD3 UR34, UP3, UPT, UR30, 0x2, URZ ;  /* 0x000000021e227890 */ /* 0x000fe2000ff7e0ff */
[----:B------:R-:W-:Y:S01]  /*30e0*/  UMOV UR5, URZ ;  /* 0x000000ff00057c82 */ /* 0x000fe20008000000 */
[----:B------:R-:W-:Y:S02]  /*30f0*/  USGXT.U32 UR4, UR21, 0xe ;  /* 0x0000000e1504789a */ /* 0x000fe40008000000 */
[----:B------:R-:W-:Y:S02]  /*3100*/  UIADD3 UR36, UP4, UPT, UR8, 0x1000080, URZ ;  /* 0x0100008008247890 */ /* 0x000fe4000ff9e0ff */
[----:B------:R-:W-:Y:S01]  /*3110*/  UIADD3.X UR35, UPT, UPT, UR5, 0x40004040, URZ, UP3, !UPT ;  /* 0x4000404005237890 */ /* 0x000fe20009ffe4ff */
[----:B------:R-:W-:Y:S01]  /*3120*/  UMOV UR6, URZ ;  /* 0x000000ff00067c82 */ /* 0x000fe20008000000 */
[----:B------:R-:W-:Y:S01]  /*3130*/  UMOV UR16, 0xfffffffe ;  /* 0xfffffffe00107882 */ /* 0x000fe20000000000 */
[----:B------:R-:W-:Y:S01]  /*3140*/  UMOV UR17, 0x7fffbfdf ;  /* 0x7fffbfdf00117882 */ /* 0x000fe20000000000 */
[----:B------:R-:W-:Y:S01]  /*3150*/  UISETP.NE.U32.AND UP2, UPT, UR22, URZ, UPT ;  /* 0x000000ff1600728c */ /* 0x000fe2000bf45070 */
[----:B------:R-:W-:Y:S01]  /*3160*/  UMOV UR31, 0x1 ;  /* 0x00000001001f7882 */ /* 0x000fe20000000000 */
[----:B------:R-:W0:Y:S01]  /*3170*/  LDCU UR44, c[0x0][0x3a8] ;  /* 0x00007500ff2c77ac */ /* 0x000e220008000800 */
[----:B------:R-:W-:-:S02]  /*3180*/  ULOP3.LUT UR33, UR8, 0x1000000, URZ, 0xfc, !UPT ;  /* 0x0100000008217892 */ /* 0x000fc4000f8efcff */
[----:B------:R-:W-:Y:S02]  /*3190*/  UIADD3.X UR37, UPT, UPT, UR6, 0x40004040, URZ, UP4, !UPT ;  /* 0x4000404006257890 */ /* 0x000fe4000a7fe4ff */
[----:B------:R-:W-:Y:S02]  /*31a0*/  UIADD3.64 UR16, UPT, UPT, UR4, -UR16, URZ ;  /* 0x8000001004107297 */ /* 0x000fe4000fffe0ff */
[----:B------:R-:W-:Y:S02]  /*31b0*/  UIADD3.64 UR38, UPT, UPT, UR34, 0x2, URZ ;  /* 0x0000000222267897 */ /* 0x000fe4000fffe0ff */
[----:B------:R-:W-:Y:S01]  /*31c0*/  UIADD3.64 UR40, UPT, UPT, UR34, 0x4, URZ ;  /* 0x0000000422287897 */ /* 0x000fe2000fffe0ff */
[----:B------:R-:W-:-:S11]  /*31d0*/  UMOV UR32, UR9 ;  /* 0x0000000900207c82 */ /* 0x000fd60008000000 */
.L_x_20:
[----:B0--3--:R-:W-:-:S04]  /*31e0*/  IMAD.WIDE R4, R77, 0x2, R58 ;  /* 0x000000024d047825 */ /* 0x009fc800078e023a */
[C---:B------:R-:W-:Y:S02]  /*31f0*/  IMAD.WIDE R6, R77.reuse, 0x2, R56 ;  /* 0x000000024d067825 */ /* 0x040fe400078e0238 */
[----:B------:R-:W2:Y:S02]  /*3200*/  LDG.E.U16 R4, desc[UR26][R4.64] ;  /* 0x0000001a04047981 */ /* 0x000ea4000c1e1500 */
[C---:B------:R-:W-:Y:S02]  /*3210*/  IMAD.WIDE R8, R77.reuse, 0x2, R54 ;  /* 0x000000024d087825 */ /* 0x040fe400078e0236 */
[----:B------:R-:W3:Y:S02]  /*3220*/  LDG.E.U16 R6, desc[UR26][R6.64] ;  /* 0x0000001a06067981 */ /* 0x000ee4000c1e1500 */
[C---:B------:R-:W-:Y:S02]  /*3230*/  IMAD.WIDE R10, R77.reuse, 0x2, R52 ;  /* 0x000000024d0a7825 */ /* 0x040fe400078e0234 */
[----:B------:R-:W4:Y:S02]  /*3240*/  LDG.E.U16 R8, desc[UR26][R8.64] ;  /* 0x0000001a08087981 */ /* 0x000f24000c1e1500 */
[----:B------:R-:W-:-:S02]  /*3250*/  IMAD.WIDE R12, R77, 0x2, R50 ;  /* 0x000000024d0c7825 */ /* 0x000fc400078e0232 */
[----:B------:R-:W5:Y:S02]  /*3260*/  LDG.E.U16 R10, desc[UR26][R10.64] ;  /* 0x0000001a0a0a7981 */ /* 0x000f64000c1e1500 */
[C---:B------:R-:W-:Y:S02]  /*3270*/  IMAD.WIDE R14, R77.reuse, 0x2, R48 ;  /* 0x000000024d0e7825 */ /* 0x040fe400078e0230 */
[----:B------:R-:W5:Y:S02]  /*3280*/  LDG.E.U16 R12, desc[UR26][R12.64] ;  /* 0x0000001a0c0c7981 */ /* 0x000f64000c1e1500 */
[C---:B------:R-:W-:Y:S02]  /*3290*/  IMAD.WIDE R16, R77.reuse, 0x2, R46 ;  /* 0x000000024d107825 */ /* 0x040fe400078e022e */
[----:B------:R-:W5:Y:S02]  /*32a0*/  LDG.E.U16 R14, desc[UR26][R14.64] ;  /* 0x0000001a0e0e7981 */ /* 0x000f64000c1e1500 */
[----:B------:R-:W-:-:S02]  /*32b0*/  IMAD.WIDE R18, R77, 0x2, R44 ;  /* 0x000000024d127825 */ /* 0x000fc400078e022c */
[----:B------:R-:W5:Y:S04]  /*32c0*/  LDG.E.U16 R16, desc[UR26][R16.64] ;  /* 0x0000001a10107981 */ /* 0x000f68000c1e1500 */
[----:B------:R-:W5:Y:S01]  /*32d0*/  LDG.E.U16 R18, desc[UR26][R18.64] ;  /* 0x0000001a12127981 */ /* 0x000f62000c1e1500 */
[----:B------:R-:W-:Y:S02]  /*32e0*/  UMOV UR8, 0x1 ;  /* 0x0000000100087882 */ /* 0x000fe40000000000 */
[----:B------:R-:W-:-:S04]  /*32f0*/  @!UP1 UIADD3 UR8, UPT, UPT, -UR8, 0x100000, URZ ;  /* 0x0010000008089890 */ /* 0x000fc8000fffe1ff */
[----:B------:R-:W-:Y:S02]  /*3300*/  @!UP1 USHF.L.U32 UR9, UR8, 0xb, URZ ;  /* 0x0000000b08099899 */ /* 0x000fe400080006ff */
[----:B------:R-:W-:Y:S01]  /*3310*/  @!UP1 USHF.L.U32 UR8, UR8, 0x1, URZ ;  /* 0x0000000108089899 */ /* 0x000fe200080006ff */
[----:B------:R-:W-:Y:S01]  /*3320*/  VOTEU.ALL UP3, P6 ;  /* 0x0000000000ff7886 */ /* 0x000fe20003060000 */
[----:B--2---:R1:W-:Y:S04]  /*3330*/  STS.U16 [R37+UR11+0x3000], R4 ;  /* 0x0030000425007988 */ /* 0x0043e8000800040b */
[----:B---3--:R1:W-:Y:S04]  /*3340*/  STS.U16 [R37+UR11+0x3200], R6 ;  /* 0x0032000625007988 */ /* 0x0083e8000800040b */
[----:B----4-:R1:W-:Y:S04]  /*3350*/  STS.U16 [R37+UR11+0x3400], R8 ;  /* 0x0034000825007988 */ /* 0x0103e8000800040b */
[----:B-----5:R1:W-:Y:S04]  /*3360*/  STS.U16 [R37+UR11+0x3600], R10 ;  /* 0x0036000a25007988 */ /* 0x0203e8000800040b */
[----:B------:R1:W-:Y:S04]  /*3370*/  STS.U16 [R37+UR11+0x3800], R12 ;  /* 0x0038000c25007988 */ /* 0x0003e8000800040b */
[----:B------:R1:W-:Y:S04]  /*3380*/  STS.U16 [R37+UR11+0x3a00], R14 ;  /* 0x003a000e25007988 */ /* 0x0003e8000800040b */
[----:B------:R1:W-:Y:S04]  /*3390*/  STS.U16 [R37+UR11+0x3c00], R16 ;  /* 0x003c001025007988 */ /* 0x0003e8000800040b */
[----:B------:R1:W-:Y:S01]  /*33a0*/  STS.U16 [R37+UR11+0x3e00], R18 ;  /* 0x003e001225007988 */ /* 0x0003e2000800040b */
[----:B------:R2:W-:Y:S06]  /*33b0*/  MEMBAR.ALL.CTA ;  /* 0x0000000000007992 */ /* 0x0005ec0000008000 */
[----:B--2---:R-:W-:Y:S04]  /*33c0*/  FENCE.VIEW.ASYNC.S ;  /* 0x00000000000073c6 */ /* 0x004fe80000000000 */
[----:B------:R-:W2:Y:S02]  /*33d0*/  FENCE.VIEW.ASYNC.S ;  /* 0x00000000000073c6 */ /* 0x000ea40000000000 */
[----:B--2---:R1:W2:Y:S02]  /*33e0*/  @!UP3 SYNCS.EXCH.64 URZ, [UR11+0x5010], UR8 ;  /* 0x005010080bffb5b2 */ /* 0x0042a40008000100 */
[----:B--2---:R-:W-:Y:S06]  /*33f0*/  BAR.SYNC.DEFER_BLOCKING 0x0 ;  /* 0x0000000000007b1d */ /* 0x004fec0000010000 */
[----:B-1----:R-:W-:Y:S05]  /*3400*/  BRA.U UP2, `(.L_x_16) ;  /* 0x00000001023c7547 */ /* 0x002fea000b800000 */
[----:B------:R-:W-:Y:S01]  /*3410*/  UIADD3 UR8, UPT, UPT, UR11, 0x5010, URZ ;  /* 0x000050100b087890 */ /* 0x000fe2000fffe0ff */
[----:B------:R-:W-:Y:S01]  /*3420*/  UMOV UR22, UR33 ;  /* 0x0000002100167c82 */ /* 0x000fe20008000000 */
[----:B------:R-:W-:Y:S01]  /*3430*/  UMOV UR23, 0x40004040 ;  /* 0x4000404000177882 */ /* 0x000fe20000000000 */
[----:B------:R-:W-:Y:S01]  /*3440*/  UMOV UR20, UR4 ;  /* 0x0000000400147c82 */ /* 0x000fe20008000000 */
[----:B------:R-:W-:Y:S01]  /*3450*/  UMOV UR21, 0x80004020 ;  /* 0x8000402000157882 */ /* 0x000fe20000000000 */
[----:B------:R-:W-:Y:S01]  /*3460*/  UMOV UR24, 0x0 ;  /* 0x0000000000187882 */ /* 0x000fe20000000000 */
[----:B------:R-:W-:Y:S01]  /*3470*/  UMOV UR25, 0x8108010 ;  /* 0x0810801000197882 */ /* 0x000fe20000000000 */
[----:B------:R-:W-:Y:S01]  /*3480*/  UMOV UR9, URZ ;  /* 0x000000ff00097c82 */ /* 0x000fe20008000000 */
[----:B------:R-:W-:Y:S01]  /*3490*/  UMOV UR42, 0x0 ;  /* 0x00000000002a7882 */ /* 0x000fe20000000000 */
[----:B------:R-:W-:Y:S01]  /*34a0*/  UMOV UR43, 0x8108010 ;  /* 0x08108010002b7882 */ /* 0x000fe20000000000 */
[----:B------:R1:W-:Y:S01]  /*34b0*/  UTCHMMA gdesc[UR22], gdesc[UR20], tmem[UR14], tmem[UR24], idesc[UR25], !UPT ;  /* 0x00ff1814160075ea */ /* 0x0003e2000f80000e */
[----:B------:R-:W-:Y:S01]  /*34c0*/  UMOV UR8, UR8 ;  /* 0x0000000800087c82 */ /* 0x000fe20008000000 */
[----:B------:R1:W-:Y:S01]  /*34d0*/  UTCHMMA gdesc[UR36], gdesc[UR16], tmem[UR14], tmem[UR42], idesc[UR43], UPT ;  /* 0x00ff2a10240075ea */ /* 0x0003e2000b80000e */
[----:B------:R1:W-:Y:S01]  /*34e0*/  UTCBAR [UR8], URZ ;  /* 0x000000ff080073e9 */ /* 0x0003e200080000ff */
[----:B------:R-:W-:-:S02]  /*34f0*/  NOP ;  /* 0x0000000000007918 */ /* 0x000fc40000000000 */
.L_x_16:
[----:B------:R-:W2:Y:S01]  /*3500*/  SYNCS.PHASECHK.TRANS64.TRYWAIT P0, [UR11+0x5010], RZ ;  /* 0x005010ffff0075a7 */ /* 0x000ea2000800110b */
[----:B------:R-:W-:-:S04]  /*3510*/  IADD3 R86, P1, PT, R38, R75, RZ ;  /* 0x0000004b26567210 */ /* 0x000fc80007f3e0ff */
[C---:B------:R-:W-:Y:S01]  /*3520*/  IADD3 R4, P3, PT, R86.reuse, 0x82, RZ ;  /* 0x0000008256047810 */ /* 0x040fe20007f7e0ff */
[----:B------:R-:W-:Y:S01]  /*3530*/  IMAD.X R78, RZ, RZ, R74, P1 ;  /* 0x000000ffff4e7224 */ /* 0x000fe200008e064a */
[C---:B------:R-:W-:Y:S02]  /*3540*/  IADD3 R98, P2, PT, R86.reuse, 0x80, RZ ;  /* 0x0000008056627810 */ /* 0x040fe40007f5e0ff */
[----:B------:R-:W-:Y:S01]  /*3550*/  IADD3 R6, P5, PT, R86, 0x83, RZ ;  /* 0x0000008356067810 */ /* 0x000fe20007fbe0ff */
[--C-:B------:R-:W-:Y:S01]  /*3560*/  IMAD.X R108, RZ, RZ, R78.reuse, P3 ;  /* 0x000000ffff6c7224 */ /* 0x100fe200018e064e */
[-C--:B------:R-:W-:Y:S01]  /*3570*/  ISETP.GT.U32.AND P1, PT, R4, R39.reuse, PT ;  /* 0x000000270400720c */ /* 0x080fe20003f24070 */
[--C-:B------:R-:W-:Y:S01]  /*3580*/  IMAD.X R107, RZ, RZ, R78.reuse, P2 ;  /* 0x000000ffff6b7224 */ /* 0x100fe200010e064e */
[----:B------:R-:W-:Y:S01]  /*3590*/  IADD3 R4, P4, PT, R86, 0x84, RZ ;  /* 0x0000008456047810 */ /* 0x000fe20007f9e0ff */
[----:B------:R-:W-:Y:S01]  /*35a0*/  IMAD.X R109, RZ, RZ, R78, P5 ;  /* 0x000000ffff6d7224 */ /* 0x000fe200028e064e */
[----:B------:R-:W-:-:S02]  /*35b0*/  ISETP.GT.U32.AND P2, PT, R6, R39, PT ;  /* 0x000000270600720c */ /* 0x000fc40003f44070 */
[----:B------:R-:W-:Y:S02]  /*35c0*/  ISETP.GT.U32.AND P3, PT, R4, R39, PT ;  /* 0x000000270400720c */ /* 0x000fe40003f64070 */
[----:B------:R-:W-:Y:S01]  /*35d0*/  IADD3 R96, P5, PT, R86, 0x85, RZ ;  /* 0x0000008556607810 */ /* 0x000fe20007fbe0ff */
[----:B--2---:R-:W-:-:S12]  /*35e0*/  @!P0 BRA `(.L_x_17) ;  /* 0x0000002800e08947 */ /* 0x004fd80003800000 */
.L_x_25:
[----:B------:R-:W-:Y:S01]  /*35f0*/  BAR.SYNC.DEFER_BLOCKING 0x0 ;  /* 0x0000000000007b1d */ /* 0x000fe20000010000 */
[--C-:B------:R-:W-:Y:S01]  /*3600*/  IMAD.X R110, RZ, RZ, R78.reuse, P4 ;  /* 0x000000ffff6e7224 */ /* 0x100fe200020e064e */
[C---:B------:R-:W-:Y:S01]  /*3610*/  IADD3 R100, P0, PT, R86.reuse, 0x86, RZ ;  /* 0x0000008656647810 */ /* 0x040fe20007f1e0ff */
[--C-:B------:R-:W-:Y:S01]  /*3620*/  IMAD.X R111, RZ, RZ, R78.reuse, P5 ;  /* 0x000000ffff6f7224 */ /* 0x100fe200028e064e */
[C---:B------:R-:W-:Y:S02]  /*3630*/  IADD3 R102, P4, PT, R86.reuse, 0x87, RZ ;  /* 0x0000008756667810 */ /* 0x040fe40007f9e0ff */
[C---:B------:R-:W-:Y:S01]  /*3640*/  IADD3 R104, P5, PT, R86.reuse, 0x88, RZ ;  /* 0x0000008856687810 */ /* 0x040fe20007fbe0ff */
[--C-:B------:R-:W-:Y:S01]  /*3650*/  IMAD.X R112, RZ, RZ, R78.reuse, P0 ;  /* 0x000000ffff707224 */ /* 0x100fe200000e064e */
[----:B------:R-:W-:Y:S01]  /*3660*/  LDTM.16dp32bit_t0_t15.x32 R4, tmem[UR15] ;  /* 0x0000000f000479ee */ /* 0x000fe20008a80000 */
[----:B------:R-:W2:Y:S01]  /*3670*/  LDTM.16dp32bit_t16_t31.x32 R4, tmem[UR15+0x20] ;  /* 0x0000200f000479ee */ /* 0x000ea20008aa0000 */
[--C-:B------:R-:W-:Y:S01]  /*3680*/  IMAD.X R105, RZ, RZ, R78.reuse, P4 ;  /* 0x000000ffff697224 */ /* 0x100fe200020e064e */
[C---:B------:R-:W-:Y:S01]  /*3690*/  IADD3 R106, P0, PT, R86.reuse, 0x89, RZ ;  /* 0x00000089566a7810 */ /* 0x040fe20007f1e0ff */
[----:B------:R-:W-:Y:S01]  /*36a0*/  IMAD.X R103, RZ, RZ, R78, P5 ;  /* 0x000000ffff677224 */ /* 0x000fe200028e064e */
[----:B------:R-:W-:-:S02]  /*36b0*/  IADD3 R94, P4, PT, R86, 0x8a, RZ ;  /* 0x0000008a565e7810 */ /* 0x000fc40007f9e0ff */
[C---:B------:R-:W-:Y:S01]  /*36c0*/  IADD3 R92, P5, PT, R86.reuse, 0x8b, RZ ;  /* 0x0000008b565c7810 */ /* 0x040fe20007fbe0ff */
[--C-:B------:R-:W-:Y:S01]  /*36d0*/  IMAD.X R101, RZ, RZ, R78.reuse, P0 ;  /* 0x000000ffff657224 */ /* 0x100fe200000e064e */
[C---:B------:R-:W-:Y:S01]  /*36e0*/  IADD3 R90, P0, PT, R86.reuse, 0x8c, RZ ;  /* 0x0000008c565a7810 */ /* 0x040fe20007f1e0ff */
[--C-:B------:R-:W-:Y:S01]  /*36f0*/  IMAD.X R99, RZ, RZ, R78.reuse, P4 ;  /* 0x000000ffff637224 */ /* 0x100fe200020e064e */
[C---:B------:R-:W-:Y:S01]  /*3700*/  IADD3 R88, P4, PT, R86.reuse, 0x8d, RZ ;  /* 0x0000008d56587810 */ /* 0x040fe20007f9e0ff */
[--C-:B------:R-:W-:Y:S01]  /*3710*/  IMAD.X R97, RZ, RZ, R78.reuse, P5 ;  /* 0x000000ffff617224 */ /* 0x100fe200028e064e */
[C---:B------:R-:W-:Y:S01]  /*3720*/  IADD3 R84, P5, PT, R86.reuse, 0x8e, RZ ;  /* 0x0000008e56547810 */ /* 0x040fe20007fbe0ff */
[--C-:B------:R-:W-:Y:S01]  /*3730*/  IMAD.X R95, RZ, RZ, R78.reuse, P0 ;  /* 0x000000ffff5f7224 */ /* 0x100fe200000e064e */
[----:B------:R-:W-:Y:S01]  /*3740*/  IADD3 R86, P0, PT, R86, 0x8f, RZ ;  /* 0x0000008f56567810 */ /* 0x000fe20007f1e0ff */
[--C-:B------:R-:W-:Y:S01]  /*3750*/  IMAD.X R93, RZ, RZ, R78.reuse, P4 ;  /* 0x000000ffff5d7224 */ /* 0x100fe200020e064e */
[-C--:B------:R-:W-:Y:S01]  /*3760*/  ISETP.GT.U32.AND P4, PT, R98, R39.reuse, PT ;  /* 0x000000276200720c */ /* 0x080fe20003f84070 */
[--C-:B------:R-:W-:Y:S01]  /*3770*/  IMAD.X R91, RZ, RZ, R78.reuse, P5 ;  /* 0x000000ffff5b7224 */ /* 0x100fe200028e064e */
[----:B------:R-:W-:Y:S01]  /*3780*/  IADD3 R89, P5, PT, R75, 0x80, RZ ;  /* 0x000000804b597810 */ /* 0x000fe20007fbe0ff */
[----:B------:R-:W-:Y:S01]  /*3790*/  IMAD.X R78, RZ, RZ, R78, P0 ;  /* 0x000000ffff4e7224 */ /* 0x000fe200000e064e */
[----:B------:R-:W-:Y:S01]  /*37a0*/  ISETP.GT.U32.AND.EX P4, PT, R107, RZ, PT, P4 ;  /* 0x000000ff6b00720c */ /* 0x000fe20003f84140 */
[----:B------:R-:W3:Y:S01]  /*37b0*/  @!P6 SYNCS.CCTL.IV [UR11+0x5010] ;  /* 0x00501000ff00e9b1 */ /* 0x000ee2000800000b */
[----:B------:R-:W-:Y:S01]  /*37c0*/  ISETP.GT.U32.AND P0, PT, R96, R39, PT ;  /* 0x000000276000720c */ /* 0x000fe20003f04070 */
[----:B------:R-:W-:-:S02]  /*37d0*/  IMAD.X R96, RZ, RZ, R74, P5 ;  /* 0x000000ffff607224 */ /* 0x000fc400028e064a */
[----:B0-2---:R-:W-:Y:S01]  /*37e0*/  FMUL R4, R4, UR44 ;  /* 0x0000002c04047c20 */ /* 0x005fe20008400000 */
[-C--:B------:R-:W-:Y:S01]  /*37f0*/  ISETP.GE.U32.AND P5, PT, R98, R39.reuse, PT ;  /* 0x000000276200720c */ /* 0x080fe20003fa6070 */
[----:B------:R-:W-:Y:S01]  /*3800*/  FMUL R9, R9, UR44 ;  /* 0x0000002c09097c20 */ /* 0x000fe20008400000 */
[----:B------:R-:W-:Y:S01]  /*3810*/  ISETP.GT.U32.AND.EX P1, PT, R108, RZ, PT, P1 ;  /* 0x000000ff6c00720c */ /* 0x000fe20003f24110 */
[----:B------:R-:W-:Y:S01]  /*3820*/  FMUL R7, R7, UR44 ;  /* 0x0000002c07077c20 */ /* 0x000fe20008400000 */
[----:B------:R-:W-:Y:S01]  /*3830*/  FSEL R87, R4, -INF , !P4 ;  /* 0xff80000004577808 */ /* 0x000fe20006000000 */
[----:B------:R-:W-:Y:S01]  /*3840*/  FMUL R4, R5, UR44 ;  /* 0x0000002c05047c20 */ /* 0x000fe20008400000 */
[----:B------:R-:W-:Y:S01]  /*3850*/  FMUL R5, R6, UR44 ;  /* 0x0000002c06057c20 */ /* 0x000fe20008400000 */
[----:B------:R-:W-:Y:S01]  /*3860*/  ISETP.GE.U32.AND.EX P5, PT, R107, RZ, PT, P5 ;  /* 0x000000ff6b00720c */ /* 0x000fe20003fa6150 */
[----:B------:R-:W-:Y:S01]  /*3870*/  FMUL R6, R8, UR44 ;  /* 0x0000002c08067c20 */ /* 0x000fe20008400000 */
[----:B------:R-:W-:Y:S01]  /*3880*/  ISETP.GT.U32.AND.EX P0, PT, R111, RZ, PT, P0 ;  /* 0x000000ff6f00720c */ /* 0x000fe20003f04100 */
[----:B------:R-:W-:Y:S01]  /*3890*/  FMUL R8, R10, UR44 ;  /* 0x0000002c0a087c20 */ /* 0x000fe20008400000 */
[-C--:B------:R-:W-:Y:S01]  /*38a0*/  ISETP.GT.U32.AND P4, PT, R100, R39.reuse, PT ;  /* 0x000000276400720c */ /* 0x080fe20003f84070 */
[----:B------:R-:W-:Y:S01]  /*38b0*/  FMUL R10, R12, UR44 ;  /* 0x0000002c0c0a7c20 */ /* 0x000fe20008400000 */
[----:B------:R-:W-:Y:S01]  /*38c0*/  FSEL R5, R5, -INF , !P1 ;  /* 0xff80000005057808 */ /* 0x000fe20004800000 */
[----:B------:R-:W-:Y:S01]  /*38d0*/  FMUL R11, R11, UR44 ;  /* 0x0000002c0b0b7c20 */ /* 0x000fe20008400000 */
[----:B------:R-:W-:Y:S01]  /*38e0*/  FSEL R4, R4, -INF , !P5 ;  /* 0xff80000004047808 */ /* 0x000fe20006800000 */
[----:B------:R-:W-:Y:S01]  /*38f0*/  FMUL R15, R15, UR44 ;  /* 0x0000002c0f0f7c20 */ /* 0x000fe20008400000 */
[-C--:B------:R-:W-:Y:S01]  /*3900*/  ISETP.GT.U32.AND P1, PT, R104, R39.reuse, PT ;  /* 0x000000276800720c */ /* 0x080fe20003f24070 */
[----:B------:R-:W-:Y:S01]  /*3910*/  FMUL R12, R14, UR44 ;  /* 0x0000002c0e0c7c20 */ /* 0x000fe20008400000 */
[----:B------:R-:W-:Y:S01]  /*3920*/  ISETP.GT.U32.AND.EX P3, PT, R110, RZ, PT, P3 ;  /* 0x000000ff6e00720c */ /* 0x000fe20003f64130 */
[----:B------:R-:W-:Y:S01]  /*3930*/  FMUL R13, R13, UR44 ;  /* 0x0000002c0d0d7c20 */ /* 0x000fe20008400000 */
[----:B------:R-:W-:Y:S01]  /*3940*/  FSEL R9, R9, -INF , !P0 ;  /* 0xff80000009097808 */ /* 0x000fe20004000000 */
[----:B------:R-:W-:Y:S01]  /*3950*/  FMUL R17, R17, UR44 ;  /* 0x0000002c11117c20 */ /* 0x000fe20008400000 */
[-C--:B------:R-:W-:Y:S01]  /*3960*/  ISETP.GT.U32.AND P5, PT, R102, R39.reuse, PT ;  /* 0x000000276600720c */ /* 0x080fe20003fa4070 */
[----:B------:R-:W-:Y:S01]  /*3970*/  FMUL R19, R19, UR44 ;  /* 0x0000002c13137c20 */ /* 0x000fe20008400000 */
[-C--:B------:R-:W-:Y:S01]  /*3980*/  ISETP.GT.U32.AND P0, PT, R92, R39.reuse, PT ;  /* 0x000000275c00720c */ /* 0x080fe20003f04070 */
[----:B------:R-:W-:Y:S01]  /*3990*/  FMUL R21, R21, UR44 ;  /* 0x0000002c15157c20 */ /* 0x000fe20008400000 */
[----:B------:R-:W-:Y:S01]  /*39a0*/  ISETP.GT.U32.AND.EX P2, PT, R109, RZ, PT, P2 ;  /* 0x000000ff6d00720c */ /* 0x000fe20003f44120 */
[----:B------:R-:W-:Y:S01]  /*39b0*/  FMUL R22, R22, UR44 ;  /* 0x0000002c16167c20 */ /* 0x000fe20008400000 */
[----:B------:R-:W-:Y:S01]  /*39c0*/  ISETP.GT.U32.AND.EX P4, PT, R112, RZ, PT, P4 ;  /* 0x000000ff7000720c */ /* 0x000fe20003f84140 */
[----:B------:R-:W-:Y:S01]  /*39d0*/  FMUL R23, R23, UR44 ;  /* 0x0000002c17177c20 */ /* 0x000fe20008400000 */
[----:B------:R-:W-:Y:S01]  /*39e0*/  FSEL R6, R6, -INF , !P3 ;  /* 0xff80000006067808 */ /* 0x000fe20005800000 */
[----:B------:R-:W-:Y:S01]  /*39f0*/  FMUL R24, R24, UR44 ;  /* 0x0000002c18187c20 */ /* 0x000fe20008400000 */
[----:B------:R-:W-:Y:S01]  /*3a00*/  ISETP.GT.U32.AND.EX P1, PT, R103, RZ, PT, P1 ;  /* 0x000000ff6700720c */ /* 0x000fe20003f24110 */
[----:B------:R-:W-:Y:S01]  /*3a10*/  FMUL R25, R25, UR44 ;  /* 0x0000002c19197c20 */ /* 0x000fe20008400000 */
[-C--:B------:R-:W-:Y:S01]  /*3a20*/  ISETP.GT.U32.AND P3, PT, R94, R39.reuse, PT ;  /* 0x000000275e00720c */ /* 0x080fe20003f64070 */
[----:B------:R-:W-:Y:S01]  /*3a30*/  FMUL R26, R26, UR44 ;  /* 0x0000002c1a1a7c20 */ /* 0x000fe20008400000 */
[----:B------:R-:W-:Y:S01]  /*3a40*/  ISETP.GT.U32.AND.EX P5, PT, R105, RZ, PT, P5 ;  /* 0x000000ff6900720c */ /* 0x000fe20003fa4150 */
[----:B------:R-:W-:Y:S01]  /*3a50*/  FMUL R27, R27, UR44 ;  /* 0x0000002c1b1b7c20 */ /* 0x000fe20008400000 */
[----:B------:R-:W-:Y:S01]  /*3a60*/  ISETP.GT.U32.AND.EX P0, PT, R97, RZ, PT, P0 ;  /* 0x000000ff6100720c */ /* 0x000fe20003f04100 */
[----:B------:R-:W-:Y:S01]  /*3a70*/  FMUL R29, R29, UR44 ;  /* 0x0000002c1d1d7c20 */ /* 0x000fe20008400000 */
[----:B------:R-:W-:Y:S01]  /*3a80*/  LOP3.LUT R14, R89, 0x1e, R38, 0xfe, !PT ;  /* 0x0000001e590e7812 */ /* 0x000fe200078efe26 */
[----:B------:R-:W-:Y:S01]  /*3a90*/  FMUL R28, R28, UR44 ;  /* 0x0000002c1c1c7c20 */ /* 0x000fe20008400000 */
[----:B------:R-:W-:Y:S01]  /*3aa0*/  FSEL R7, R7, -INF , !P2 ;  /* 0xff80000007077808 */ /* 0x000fe20005000000 */
[----:B------:R-:W-:Y:S01]  /*3ab0*/  FMUL R30, R30, UR44 ;  /* 0x0000002c1e1e7c20 */ /* 0x000fe20008400000 */
[----:B------:R-:W-:Y:S01]  /*3ac0*/  FSEL R8, R8, -INF , !P4 ;  /* 0xff80000008087808 */ /* 0x000fe20006000000 */
[----:B------:R-:W-:Y:S01]  /*3ad0*/  FMUL R31, R31, UR44 ;  /* 0x0000002c1f1f7c20 */ /* 0x000fe20008400000 */
[-C--:B------:R-:W-:Y:S01]  /*3ae0*/  ISETP.GT.U32.AND P2, PT, R106, R39.reuse, PT ;  /* 0x000000276a00720c */ /* 0x080fe20003f44070 */
[----:B------:R-:W-:Y:S01]  /*3af0*/  FMUL R32, R32, UR44 ;  /* 0x0000002c20207c20 */ /* 0x000fe20008400000 */
[-C--:B------:R-:W-:Y:S01]  /*3b00*/  ISETP.GT.U32.AND P4, PT, R90, R39.reuse, PT ;  /* 0x000000275a00720c */ /* 0x080fe20003f84070 */
[----:B------:R-:W-:Y:S01]  /*3b10*/  FMUL R33, R33, UR44 ;  /* 0x0000002c21217c20 */ /* 0x000fe20008400000 */
[----:B------:R-:W-:Y:S01]  /*3b20*/  FSEL R10, R10, -INF , !P1 ;  /* 0xff8000000a0a7808 */ /* 0x000fe20004800000 */
[----:B------:R-:W-:Y:S01]  /*3b30*/  FMUL R34, R34, UR44 ;  /* 0x0000002c22227c20 */ /* 0x000fe20008400000 */
[----:B------:R-:W-:Y:S01]  /*3b40*/  FSEL R11, R11, -INF , !P5 ;  /* 0xff8000000b0b7808 */ /* 0x000fe20006800000 */
[----:B------:R-:W-:Y:S01]  /*3b50*/  FMUL R35, R35, UR44 ;  /* 0x0000002c23237c20 */ /* 0x000fe20008400000 */
[----:B------:R-:W-:Y:S01]  /*3b60*/  ISETP.GT.U32.AND P1, PT, R84, R39, PT ;  /* 0x000000275400720c */ /* 0x000fe20003f24070 */
[----:B------:R-:W-:Y:S01]  /*3b70*/  NOP ;  /* 0x0000000000007918 */ /* 0x000fe20000000000 */
[----:B------:R-:W-:-:S02]  /*3b80*/  ISETP.GT.U32.AND.EX P3, PT, R99, RZ, PT, P3 ;  /* 0x000000ff6300720c */ /* 0x000fc40003f64130 */
[----:B------:R-:W-:Y:S02]  /*3b90*/  FSEL R15, R15, -INF , !P0 ;  /* 0xff8000000f0f7808 */ /* 0x000fe40004000000 */
[-C--:B------:R-:W-:Y:S02]  /*3ba0*/  ISETP.GT.U32.AND P5, PT, R88, R39.reuse, PT ;  /* 0x000000275800720c */ /* 0x080fe40003fa4070 */
[----:B------:R-:W-:Y:S02]  /*3bb0*/  LOP3.LUT R84, R89, 0x1f, R38, 0xfe, !PT ;  /* 0x0000001f59547812 */ /* 0x000fe400078efe26 */
[----:B------:R-:W-:Y:S01]  /*3bc0*/  ISETP.GT.U32.AND P0, PT, R14, R39, PT ;  /* 0x000000270e00720c */ /* 0x000fe20003f04070 */
[----:B------:R-:W-:Y:S01]  /*3bd0*/  FMUL R14, R16, UR44 ;  /* 0x0000002c100e7c20 */ /* 0x000fe20008400000 */
[----:B------:R-:W-:Y:S02]  /*3be0*/  ISETP.GT.U32.AND.EX P2, PT, R101, RZ, PT, P2 ;  /* 0x000000ff6500720c */ /* 0x000fe40003f44120 */
[----:B------:R-:W-:-:S02]  /*3bf0*/  ISETP.GT.U32.AND.EX P4, PT, R95, RZ, PT, P4 ;  /* 0x000000ff5f00720c */ /* 0x000fc40003f84140 */
[----:B------:R-:W-:Y:S02]  /*3c00*/  FSEL R12, R12, -INF , !P3 ;  /* 0xff8000000c0c7808 */ /* 0x000fe40005800000 */
[--C-:B------:R-:W-:Y:S02]  /*3c10*/  LOP3.LUT R16, R89, 0x1d, R38.reuse, 0xfe, !PT ;  /* 0x0000001d59107812 */ /* 0x100fe400078efe26 */
[----:B------:R-:W-:Y:S02]  /*3c20*/  ISETP.GT.U32.AND P3, PT, R84, R39, PT ;  /* 0x000000275400720c */ /* 0x000fe40003f64070 */
[----:B------:R-:W-:Y:S02]  /*3c30*/  ISETP.GT.U32.AND.EX P5, PT, R93, RZ, PT, P5 ;  /* 0x000000ff5d00720c */ /* 0x000fe40003fa4150 */
[----:B------:R-:W-:Y:S02]  /*3c40*/  LOP3.LUT R84, R89, 0x1c, R38, 0xfe, !PT ;  /* 0x0000001c59547812 */ /* 0x000fe400078efe26 */
[----:B------:R-:W-:-:S02]  /*3c50*/  FSEL R13, R13, -INF , !P2 ;  /* 0xff8000000d0d7808 */ /* 0x000fc40005000000 */
[----:B------:R-:W-:Y:S02]  /*3c60*/  FSEL R14, R14, -INF , !P4 ;  /* 0xff8000000e0e7808 */ /* 0x000fe40006000000 */
[-C--:B------:R-:W-:Y:S02]  /*3c70*/  ISETP.GT.U32.AND P2, PT, R86, R39.reuse, PT ;  /* 0x000000275600720c */ /* 0x080fe40003f44070 */
[-C--:B------:R-:W-:Y:S01]  /*3c80*/  ISETP.GT.U32.AND P4, PT, R16, R39.reuse, PT ;  /* 0x000000271000720c */ /* 0x080fe20003f84070 */
[----:B------:R-:W-:Y:S01]  /*3c90*/  FMUL R16, R18, UR44 ;  /* 0x0000002c12107c20 */ /* 0x000fe20008400000 */
[----:B------:R-:W-:Y:S02]  /*3ca0*/  FSEL R17, R17, -INF , !P5 ;  /* 0xff80000011117808 */ /* 0x000fe40006800000 */
[----:B------:R-:W-:Y:S02]  /*3cb0*/  ISETP.GT.U32.AND P5, PT, R84, R39, PT ;  /* 0x000000275400720c */ /* 0x000fe40003fa4070 */
[----:B------:R-:W-:-:S02]  /*3cc0*/  ISETP.GT.U32.AND.EX P1, PT, R91, RZ, PT, P1 ;  /* 0x000000ff5b00720c */ /* 0x000fc40003f24110 */
[C-C-:B------:R-:W-:Y:S02]  /*3cd0*/  LOP3.LUT R84, R89.reuse, 0x10, R38.reuse, 0xfe, !PT ;  /* 0x0000001059547812 */ /* 0x140fe400078efe26 */
[----:B------:R-:W-:Y:S02]  /*3ce0*/  ISETP.GT.U32.AND.EX P2, PT, R78, RZ, PT, P2 ;  /* 0x000000ff4e00720c */ /* 0x000fe40003f44120 */
[----:B------:R-:W-:Y:S02]  /*3cf0*/  LOP3.LUT R18, R89, 0x11, R38, 0xfe, !PT ;  /* 0x0000001159127812 */ /* 0x000fe400078efe26 */
[----:B------:R-:W-:Y:S02]  /*3d00*/  FSEL R16, R16, -INF , !P1 ;  /* 0xff80000010107808 */ /* 0x000fe40004800000 */
[----:B------:R-:W-:Y:S02]  /*3d10*/  ISETP.GT.U32.AND P1, PT, R84, R39, PT ;  /* 0x000000275400720c */ /* 0x000fe40003f24070 */
[----:B------:R-:W-:-:S02]  /*3d20*/  FSEL R19, R19, -INF , !P2 ;  /* 0xff80000013137808 */ /* 0x000fc40005000000 */
[----:B------:R-:W-:Y:S01]  /*3d30*/  ISETP.GT.U32.AND P2, PT, R18, R39, PT ;  /* 0x000000271200720c */ /* 0x000fe20003f44070 */
[----:B------:R-:W-:Y:S01]  /*3d40*/  FMUL R18, R20, UR44 ;  /* 0x0000002c14127c20 */ /* 0x000fe20008400000 */
[C---:B------:R-:W-:Y:S02]  /*3d50*/  ISETP.GT.U32.AND.EX P1, PT, R96.reuse, RZ, PT, P1 ;  /* 0x000000ff6000720c */ /* 0x040fe40003f24110 */
[C-C-:B------:R-:W-:Y:S02]  /*3d60*/  LOP3.LUT R78, R89.reuse, 0x12, R38.reuse, 0xfe, !PT ;  /* 0x00000012594e7812 */ /* 0x140fe400078efe26 */
[----:B------:R-:W-:Y:S02]  /*3d70*/  ISETP.GT.U32.AND.EX P2, PT, R96, RZ, PT, P2 ;  /* 0x000000ff6000720c */ /* 0x000fe40003f44120 */
[----:B------:R-:W-:Y:S02]  /*3d80*/  FSEL R18, R18, -INF , !P1 ;  /* 0xff80000012127808 */ /* 0x000fe40004800000 */
[----:B------:R-:W-:-:S02]  /*3d90*/  LOP3.LUT R20, R89, 0x13, R38, 0xfe, !PT ;  /* 0x0000001359147812 */ /* 0x000fc400078efe26 */
[-C--:B------:R-:W-:Y:S02]  /*3da0*/  ISETP.GT.U32.AND P1, PT, R78, R39.reuse, PT ;  /* 0x000000274e00720c */ /* 0x080fe40003f24070 */
[----:B------:R-:W-:Y:S02]  /*3db0*/  FSEL R21, R21, -INF , !P2 ;  /* 0xff80000015157808 */ /* 0x000fe40005000000 */
[----:B------:R-:W-:Y:S02]  /*3dc0*/  ISETP.GT.U32.AND P2, PT, R20, R39, PT ;  /* 0x000000271400720c */ /* 0x000fe40003f44070 */
[C---:B------:R-:W-:Y:S02]  /*3dd0*/  ISETP.GT.U32.AND.EX P1, PT, R96.reuse, RZ, PT, P1 ;  /* 0x000000ff6000720c */ /* 0x040fe40003f24110 */
[----:B------:R-:W-:Y:S02]  /*3de0*/  LOP3.LUT R78, R89, 0x14, R38, 0xfe, !PT ;  /* 0x00000014594e7812 */ /* 0x000fe400078efe26 */
[----:B------:R-:W-:-:S02]  /*3df0*/  ISETP.GT.U32.AND.EX P2, PT, R96, RZ, PT, P2 ;  /* 0x000000ff6000720c */ /* 0x000fc40003f44120 */
[----:B------:R-:W-:Y:S02]  /*3e00*/  FSEL R22, R22, -INF , !P1 ;  /* 0xff80000016167808 */ /* 0x000fe40004800000 */
[----:B------:R-:W-:Y:S02]  /*3e10*/  LOP3.LUT R20, R89, 0x15, R38, 0xfe, !PT ;  /* 0x0000001559147812 */ /* 0x000fe400078efe26 */
[-C--:B------:R-:W-:Y:S02]  /*3e20*/  ISETP.GT.U32.AND P1, PT, R78, R39.reuse, PT ;  /* 0x000000274e00720c */ /* 0x080fe40003f24070 */
[----:B------:R-:W-:Y:S02]  /*3e30*/  FSEL R23, R23, -INF , !P2 ;  /* 0xff80000017177808 */ /* 0x000fe40005000000 */
[----:B------:R-:W-:Y:S02]  /*3e40*/  ISETP.GT.U32.AND P2, PT, R20, R39, PT ;  /* 0x000000271400720c */ /* 0x000fe40003f44070 */
[----:B------:R-:W-:-:S02]  /*3e50*/  ISETP.GT.U32.AND.EX P1, PT, R96, RZ, PT, P1 ;  /* 0x000000ff6000720c */ /* 0x000fc40003f24110 */
[----:B------:R-:W-:Y:S02]  /*3e60*/  LOP3.LUT R20, R89, 0x17, R38, 0xfe, !PT ;  /* 0x0000001759147812 */ /* 0x000fe400078efe26 */
[----:B------:R-:W-:Y:S02]  /*3e70*/  FSEL R24, R24, -INF , !P1 ;  /* 0xff80000018187808 */ /* 0x000fe40004800000 */
[----:B------:R-:W-:Y:S02]  /*3e80*/  ISETP.GT.U32.AND P1, PT, R20, R39, PT ;  /* 0x000000271400720c */ /* 0x000fe40003f24070 */
[----:B------:R-:W-:Y:S02]  /*3e90*/  FMNMX3 R20, R87, R4, R5, !PT ;  /* 0x0000000457147276 */ /* 0x000fe40007800005 */
[----:B------:R-:W-:Y:S02]  /*3ea0*/  ISETP.GT.U32.AND.EX P2, PT, R96, RZ, PT, P2 ;  /* 0x000000ff6000720c */ /* 0x000fe40003f44120 */
[----:B------:R-:W-:-:S02]  /*3eb0*/  FMNMX3 R20, R20, R7, R6, !PT ;  /* 0x0000000714147276 */ /* 0x000fc40007800006 */
[----:B------:R-:W-:Y:S02]  /*3ec0*/  LOP3.LUT R78, R89, 0x16, R38, 0xfe, !PT ;  /* 0x00000016594e7812 */ /* 0x000fe400078efe26 */
[----:B------:R-:W-:Y:S02]  /*3ed0*/  FMNMX3 R20, R20, R9, R8, !PT ;  /* 0x0000000914147276 */ /* 0x000fe40007800008 */
[----:B------:R-:W-:Y:S02]  /*3ee0*/  FSEL R91, R25, -INF , !P2 ;  /* 0xff800000195b7808 */ /* 0x000fe40005000000 */
[----:B------:R-:W-:Y:S02]  /*3ef0*/  FMNMX3 R20, R20, R11, R10, !PT ;  /* 0x0000000b14147276 */ /* 0x000fe4000780000a */
[----:B------:R-:W-:Y:S02]  /*3f00*/  ISETP.GT.U32.AND P2, PT, R78, R39, PT ;  /* 0x000000274e00720c */ /* 0x000fe40003f44070 */
[----:B------:R-:W-:-:S02]  /*3f10*/  FMNMX3 R20, R20, R13, R12, !PT ;  /* 0x0000000d14147276 */ /* 0x000fc4000780000c */
[----:B------:R-:W-:Y:S02]  /*3f20*/  ISETP.GT.U32.AND.EX P2, PT, R96, RZ, PT, P2 ;  /* 0x000000ff6000720c */ /* 0x000fe40003f44120 */
[----:B------:R-:W-:Y:S02]  /*3f30*/  FMNMX3 R20, R20, R15, R14, !PT ;  /* 0x0000000f14147276 */ /* 0x000fe4000780000e */
[----:B------:R-:W-:Y:S02]  /*3f40*/  LOP3.LUT R78, R89, 0x19, R38, 0xfe, !PT ;  /* 0x00000019594e7812 */ /* 0x000fe400078efe26 */
[----:B------:R-:W-:Y:S02]  /*3f50*/  FMNMX3 R20, R20, R17, R16, !PT ;  /* 0x0000001114147276 */ /* 0x000fe40007800010 */
[----:B------:R-:W-:Y:S02]  /*3f60*/  ISETP.GT.U32.AND.EX P1, PT, R96, RZ, PT, P1 ;  /* 0x000000ff6000720c */ /* 0x000fe40003f24110 */
[----:B------:R-:W-:-:S02]  /*3f70*/  FSEL R90, R26, -INF , !P2 ;  /* 0xff8000001a5a7808 */ /* 0x000fc40005000000 */
[----:B------:R-:W-:Y:S02]  /*3f80*/  LOP3.LUT R84, R89, 0x18, R38, 0xfe, !PT ;  /* 0x0000001859547812 */ /* 0x000fe400078efe26 */
[----:B------:R-:W-:Y:S02]  /*3f90*/  ISETP.GT.U32.AND P2, PT, R78, R39, PT ;  /* 0x000000274e00720c */ /* 0x000fe40003f44070 */
[----:B------:R-:W-:Y:S02]  /*3fa0*/  FMNMX3 R20, R20, R19, R18, !PT ;  /* 0x0000001314147276 */ /* 0x000fe40007800012 */
[----:B------:R-:W-:Y:S02]  /*3fb0*/  FSEL R93, R27, -INF , !P1 ;  /* 0xff8000001b5d7808 */ /* 0x000fe40004800000 */
[----:B------:R-:W-:Y:S02]  /*3fc0*/  ISETP.GT.U32.AND P1, PT, R84, R39, PT ;  /* 0x000000275400720c */ /* 0x000fe40003f24070 */
[----:B------:R-:W-:-:S02]  /*3fd0*/  ISETP.GT.U32.AND.EX P2, PT, R96, RZ, PT, P2 ;  /* 0x000000ff6000720c */ /* 0x000fc40003f44120 */
[----:B------:R-:W-:Y:S02]  /*3fe0*/  LOP3.LUT R78, R89, 0x1a, R38, 0xfe, !PT ;  /* 0x0000001a594e7812 */ /* 0x000fe400078efe26 */
[----:B------:R-:W-:Y:S02]  /*3ff0*/  FMNMX3 R20, R20, R21, R22, !PT ;  /* 0x0000001514147276 */ /* 0x000fe40007800016 */
[----:B------:R-:W-:Y:S02]  /*4000*/  ISETP.GT.U32.AND.EX P1, PT, R96, RZ, PT, P1 ;  /* 0x000000ff6000720c */ /* 0x000fe40003f24110 */
[----:B------:R-:W-:Y:S02]  /*4010*/  FSEL R95, R29, -INF , !P2 ;  /* 0xff8000001d5f7808 */ /* 0x000fe40005000000 */
[----:B------:R-:W-:Y:S02]  /*4020*/  LOP3.LUT R26, R89, 0x1b, R38, 0xfe, !PT ;  /* 0x0000001b591a7812 */ /* 0x000fe400078efe26 */
[----:B------:R-:W-:-:S02]  /*4030*/  ISETP.GT.U32.AND P2, PT, R78, R39, PT ;  /* 0x000000274e00720c */ /* 0x000fc40003f44070 */
[----:B------:R-:W-:Y:S02]  /*4040*/  FMNMX3 R20, R20, R23, R24, !PT ;  /* 0x0000001714147276 */ /* 0x000fe40007800018 */
[----:B------:R-:W-:Y:S02]  /*4050*/  FSEL R92, R28, -INF , !P1 ;  /* 0xff8000001c5c7808 */ /* 0x000fe40004800000 */
[----:B------:R-:W-:Y:S02]  /*4060*/  ISETP.GT.U32.AND P1, PT, R26, R39, PT ;  /* 0x000000271a00720c */ /* 0x000fe40003f24070 */
[----:B------:R-:W-:Y:S02]  /*4070*/  ISETP.GT.U32.AND.EX P2, PT, R96, RZ, PT, P2 ;  /* 0x000000ff6000720c */ /* 0x000fe40003f44120 */
[----:B------:R-:W-:Y:S02]  /*4080*/  FMNMX3 R20, R20, R91, R90, !PT ;  /* 0x0000005b14147276 */ /* 0x000fe4000780005a */
[----:B------:R-:W-:-:S02]  /*4090*/  ISETP.GT.U32.AND.EX P5, PT, R96, RZ, PT, P5 ;  /* 0x000000ff6000720c */ /* 0x000fc40003fa4150 */
[----:B------:R-:W-:Y:S02]  /*40a0*/  ISETP.GT.U32.AND.EX P1, PT, R96, RZ, PT, P1 ;  /* 0x000000ff6000720c */ /* 0x000fe40003f24110 */
[----:B------:R-:W-:Y:S02]  /*40b0*/  FSEL R94, R30, -INF , !P2 ;  /* 0xff8000001e5e7808 */ /* 0x000fe40005000000 */
[----:B------:R-:W-:Y:S02]  /*40c0*/  FMNMX3 R20, R20, R93, R92, !PT ;  /* 0x0000005d14147276 */ /* 0x000fe4000780005c */
[C---:B------:R-:W-:Y:S02]  /*40d0*/  ISETP.GT.U32.AND.EX P3, PT, R96.reuse, RZ, PT, P3 ;  /* 0x000000ff6000720c */ /* 0x040fe40003f64130 */
[C---:B------:R-:W-:Y:S02]  /*40e0*/  ISETP.GT.U32.AND.EX P0, PT, R96.reuse, RZ, PT, P0 ;  /* 0x000000ff6000720c */ /* 0x040fe40003f04100 */
[----:B------:R-:W-:-:S02]  /*40f0*/  ISETP.GT.U32.AND.EX P4, PT, R96, RZ, PT, P4 ;  /* 0x000000ff6000720c */ /* 0x000fc40003f84140 */
[----:B------:R-:W-:Y:S02]  /*4100*/  FSEL R96, R31, -INF , !P1 ;  /* 0xff8000001f607808 */ /* 0x000fe40004800000 */
[----:B------:R-:W-:Y:S02]  /*4110*/  FSEL R97, R32, -INF , !P5 ;  /* 0xff80000020617808 */ /* 0x000fe40006800000 */
[----:B------:R-:W-:Y:S02]  /*4120*/  FMNMX3 R20, R20, R95, R94, !PT ;  /* 0x0000005f14147276 */ /* 0x000fe4000780005e */
[----:B------:R-:W-:Y:S02]  /*4130*/  FSEL R101, R33, -INF , !P4 ;  /* 0xff80000021657808 */ /* 0x000fe40006000000 */
[----:B------:R-:W-:Y:S02]  /*4140*/  FSEL R98, R34, -INF , !P0 ;  /* 0xff80000022627808 */ /* 0x000fe40004000000 */
[----:B------:R-:W-:-:S02]  /*4150*/  FMNMX3 R20, R20, R96, R97, !PT ;  /* 0x0000006014147276 */ /* 0x000fc40007800061 */
[----:B------:R-:W-:Y:S02]  /*4160*/  FSEL R99, R35, -INF , !P3 ;  /* 0xff80000023637808 */ /* 0x000fe40005800000 */
[----:B------:R-:W-:-:S04]  /*4170*/  FMNMX3 R20, R20, R101, R98, !PT ;  /* 0x0000006514147276 */ /* 0x000fc80007800062 */
[----:B------:R-:W-:-:S05]  /*4180*/  FMNMX R26, R99, R20, !PT ;  /* 0x00000014631a7209 */ /* 0x000fca0007800000 */
[----:B------:R-:W0:Y:S02]  /*4190*/  SHFL.BFLY PT, R20, R26, 0x10, 0x1f ;  /* 0x0e001f001a147f89 */ /* 0x000e2400000e0000 */
[----:B0-----:R-:W-:-:S05]  /*41a0*/  FMNMX3 R20, R26, R20, R85, !PT ;  /* 0x000000141a147276 */ /* 0x001fca0007800055 */
[--C-:B------:R-:W-:Y:S01]  /*41b0*/  FADD R87, R87, -R20.reuse ;  /* 0x8000001457577221 */ /* 0x100fe20000000000 */
[--C-:B------:R-:W-:Y:S01]  /*41c0*/  FADD R4, R4, -R20.reuse ;  /* 0x8000001404047221 */ /* 0x100fe20000000000 */
[--C-:B------:R-:W-:Y:S01]  /*41d0*/  FADD R5, R5, -R20.reuse ;  /* 0x8000001405057221 */ /* 0x100fe20000000000 */
[--C-:B------:R-:W-:Y:S01]  /*41e0*/  FADD R7, R7, -R20.reuse ;  /* 0x8000001407077221 */ /* 0x100fe20000000000 */
[----:B------:R-:W-:Y:S01]  /*41f0*/  FMUL R25, R87, 1.4426950216293334961 ;  /* 0x3fb8aa3b57197820 */ /* 0x000fe20000400000 */
[----:B------:R-:W-:Y:S01]  /*4200*/  FMUL R4, R4, 1.4426950216293334961 ;  /* 0x3fb8aa3b04047820 */ /* 0x000fe20000400000 */
[----:B------:R-:W-:Y:S01]  /*4210*/  FMUL R5, R5, 1.4426950216293334961 ;  /* 0x3fb8aa3b05057820 */ /* 0x000fe20000400000 */
[----:B------:R-:W-:Y:S01]  /*4220*/  FMUL R7, R7, 1.4426950216293334961 ;  /* 0x3fb8aa3b07077820 */ /* 0x000fe20000400000 */
[--C-:B------:R-:W-:Y:S01]  /*4230*/  FADD R6, R6, -R20.reuse ;  /* 0x8000001406067221 */ /* 0x100fe20000000000 */
[----:B------:R0:W-:Y:S01]  /*4240*/  MUFU.EX2 R28, R4 ;  /* 0x00000004001c7308 */ /* 0x0001e20000000800 */
[--C-:B------:R-:W-:Y:S01]  /*4250*/  FADD R9, R9, -R20.reuse ;  /* 0x8000001409097221 */ /* 0x100fe20000000000 */
[--C-:B------:R-:W-:Y:S01]  /*4260*/  FADD R8, R8, -R20.reuse ;  /* 0x8000001408087221 */ /* 0x100fe20000000000 */
[----:B------:R-:W-:Y:S01]  /*4270*/  FMUL R6, R6, 1.4426950216293334961 ;  /* 0x3fb8aa3b06067820 */ /* 0x000fe20000400000 */
[--C-:B------:R-:W-:Y:S01]  /*4280*/  FADD R11, R11, -R20.reuse ;  /* 0x800000140b0b7221 */ /* 0x100fe20000000000 */
[----:B------:R-:W-:Y:S01]  /*4290*/  FMUL R9, R9, 1.4426950216293334961 ;  /* 0x3fb8aa3b09097820 */ /* 0x000fe20000400000 */
[----:B------:R-:W-:Y:S01]  /*42a0*/  FMUL R8, R8, 1.4426950216293334961 ;  /* 0x3fb8aa3b08087820 */ /* 0x000fe20000400000 */
[--C-:B------:R-:W-:Y:S01]  /*42b0*/  FADD R10, R10, -R20.reuse ;  /* 0x800000140a0a7221 */ /* 0x100fe20000000000 */
[----:B------:R-:W2:Y:S01]  /*42c0*/  MUFU.EX2 R25, R25 ;  /* 0x0000001900197308 */ /* 0x000ea20000000800 */
[----:B------:R-:W-:Y:S01]  /*42d0*/  FMUL R11, R11, 1.4426950216293334961 ;  /* 0x3fb8aa3b0b0b7820 */ /* 0x000fe20000400000 */
[--C-:B------:R-:W-:Y:S01]  /*42e0*/  FADD R13, R13, -R20.reuse ;  /* 0x800000140d0d7221 */ /* 0x100fe20000000000 */
[----:B------:R-:W-:Y:S01]  /*42f0*/  FMUL R10, R10, 1.4426950216293334961 ;  /* 0x3fb8aa3b0a0a7820 */ /* 0x000fe20000400000 */
[--C-:B------:R-:W-:Y:S01]  /*4300*/  FADD R12, R12, -R20.reuse ;  /* 0x800000140c0c7221 */ /* 0x100fe20000000000 */
[--C-:B------:R-:W-:Y:S01]  /*4310*/  FADD R15, R15, -R20.reuse ;  /* 0x800000140f0f7221 */ /* 0x100fe20000000000 */
[----:B------:R-:W-:Y:S01]  /*4320*/  FMUL R13, R13, 1.4426950216293334961 ;  /* 0x3fb8aa3b0d0d7820 */ /* 0x000fe20000400000 */
[--C-:B------:R-:W-:Y:S01]  /*4330*/  FADD R14, R14, -R20.reuse ;  /* 0x800000140e0e7221 */ /* 0x100fe20000000000 */
[----:B------:R2:W4:Y:S01]  /*4340*/  MUFU.EX2 R26, R5 ;  /* 0x00000005001a7308 */ /* 0x0005220000000800 */
[----:B------:R-:W-:Y:S01]  /*4350*/  FMUL R12, R12, 1.4426950216293334961 ;  /* 0x3fb8aa3b0c0c7820 */ /* 0x000fe20000400000 */
[----:B------:R-:W-:Y:S01]  /*4360*/  FMUL R15, R15, 1.4426950216293334961 ;  /* 0x3fb8aa3b0f0f7820 */ /* 0x000fe20000400000 */
[----:B------:R-:W-:Y:S01]  /*4370*/  FMUL R14, R14, 1.4426950216293334961 ;  /* 0x3fb8aa3b0e0e7820 */ /* 0x000fe20000400000 */
[--C-:B------:R-:W-:Y:S01]  /*4380*/  FADD R17, R17, -R20.reuse ;  /* 0x8000001411117221 */ /* 0x100fe20000000000 */
[--C-:B------:R-:W-:Y:S01]  /*4390*/  FADD R16, R16, -R20.reuse ;  /* 0x8000001410107221 */ /* 0x100fe20000000000 */
[--C-:B------:R-:W-:Y:S01]  /*43a0*/  FADD R19, R19, -R20.reuse ;  /* 0x8000001413137221 */ /* 0x100fe20000000000 */
[----:B0-----:R-:W-:Y:S01]  /*43b0*/  FADD R4, R91, -R20 ;  /* 0x800000145b047221 */ /* 0x001fe20000000000 */
[----:B------:R-:W0:Y:S01]  /*43c0*/  MUFU.EX2 R29, R7 ;  /* 0x00000007001d7308 */ /* 0x000e220000000800 */
[----:B--2---:R-:W-:Y:S01]  /*43d0*/  FADD R5, R25, R28 ;  /* 0x0000001c19057221 */ /* 0x004fe20000000000 */
[----:B------:R-:W-:Y:S01]  /*43e0*/  FMUL R17, R17, 1.4426950216293334961 ;  /* 0x3fb8aa3b11117820 */ /* 0x000fe20000400000 */
[----:B------:R-:W-:Y:S01]  /*43f0*/  FMUL R16, R16, 1.4426950216293334961 ;  /* 0x3fb8aa3b10107820 */ /* 0x000fe20000400000 */
[----:B------:R-:W-:Y:S01]  /*4400*/  FMUL R19, R19, 1.4426950216293334961 ;  /* 0x3fb8aa3b13137820 */ /* 0x000fe20000400000 */
[--C-:B------:R-:W-:Y:S01]  /*4410*/  FADD R18, R18, -R20.reuse ;  /* 0x8000001412127221 */ /* 0x100fe20000000000 */
[--C-:B------:R-:W-:Y:S01]  /*4420*/  FADD R21, R21, -R20.reuse ;  /* 0x8000001415157221 */ /* 0x100fe20000000000 */
[--C-:B------:R-:W-:Y:S01]  /*4430*/  FADD R22, R22, -R20.reuse ;  /* 0x8000001416167221 */ /* 0x100fe20000000000 */
[----:B------:R4:W2:Y:S01]  /*4440*/  MUFU.EX2 R27, R6 ;  /* 0x00000006001b7308 */ /* 0x0008a20000000800 */
[----:B------:R-:W-:Y:S01]  /*4450*/  FMUL R18, R18, 1.4426950216293334961 ;  /* 0x3fb8aa3b12127820 */ /* 0x000fe20000400000 */
[----:B------:R-:W-:Y:S01]  /*4460*/  FMUL R21, R21, 1.4426950216293334961 ;  /* 0x3fb8aa3b15157820 */ /* 0x000fe20000400000 */
[----:B------:R-:W-:Y:S01]  /*4470*/  FMUL R22, R22, 1.4426950216293334961 ;  /* 0x3fb8aa3b16167820 */ /* 0x000fe20000400000 */
[--C-:B------:R-:W-:Y:S01]  /*4480*/  FADD R23, R23, -R20.reuse ;  /* 0x8000001417177221 */ /* 0x100fe20000000000 */
[--C-:B------:R-:W-:Y:S01]  /*4490*/  FADD R24, R24, -R20.reuse ;  /* 0x8000001418187221 */ /* 0x100fe20000000000 */
[--C-:B------:R-:W-:Y:S01]  /*44a0*/  FADD R97, R97, -R20.reuse ;  /* 0x8000001461617221 */ /* 0x100fe20000000000 */
[--C-:B------:R-:W-:Y:S01]  /*44b0*/  FADD R101, R101, -R20.reuse ;  /* 0x8000001465657221 */ /* 0x100fe20000000000 */
[----:B------:R-:W5:Y:S01]  /*44c0*/  MUFU.EX2 R32, R9 ;  /* 0x0000000900207308 */ /* 0x000f620000000800 */
[----:B----4-:R-:W-:Y:S01]  /*44d0*/  FADD R6, R26, R5 ;  /* 0x000000051a067221 */ /* 0x010fe20000000000 */
[----:B------:R-:W-:Y:S01]  /*44e0*/  FMUL R5, R4, 1.4426950216293334961 ;  /* 0x3fb8aa3b04057820 */ /* 0x000fe20000400000 */
[----:B------:R-:W-:Y:S01]  /*44f0*/  FADD R4, R90, -R20 ;  /* 0x800000145a047221 */ /* 0x000fe20000000000 */
[----:B------:R-:W-:Y:S01]  /*4500*/  FMUL R23, R23, 1.4426950216293334961 ;  /* 0x3fb8aa3b17177820 */ /* 0x000fe20000400000 */
[----:B0-----:R-:W-:Y:S01]  /*4510*/  FADD R6, R29, R6 ;  /* 0x000000061d067221 */ /* 0x001fe20000000000 */
[----:B------:R-:W-:Y:S01]  /*4520*/  FMUL R24, R24, 1.4426950216293334961 ;  /* 0x3fb8aa3b18187820 */ /* 0x000fe20000400000 */
[----:B------:R-:W-:Y:S01]  /*4530*/  FMUL R97, R97, 1.4426950216293334961 ;  /* 0x3fb8aa3b61617820 */ /* 0x000fe20000400000 */
[----:B------:R-:W0:Y:S01]  /*4540*/  MUFU.EX2 R30, R8 ;  /* 0x00000008001e7308 */ /* 0x000e220000000800 */
[----:B--2---:R-:W-:Y:S01]  /*4550*/  FADD R7, R27, R6 ;  /* 0x000000061b077221 */ /* 0x004fe20000000000 */
[----:B------:R-:W-:Y:S01]  /*4560*/  FMUL R6, R4, 1.4426950216293334961 ;  /* 0x3fb8aa3b04067820 */ /* 0x000fe20000400000 */
[--C-:B------:R-:W-:Y:S01]  /*4570*/  FADD R4, R93, -R20.reuse ;  /* 0x800000145d047221 */ /* 0x100fe20000000000 */
[--C-:B------:R-:W-:Y:S01]  /*4580*/  FADD R98, R98, -R20.reuse ;  /* 0x8000001462627221 */ /* 0x100fe20000000000 */
[----:B------:R-:W-:-:S03]  /*4590*/  FADD R99, R99, -R20 ;  /* 0x8000001463637221 */ /* 0x000fc60000000000 */
[----:B------:R-:W2:Y:S01]  /*45a0*/  MUFU.EX2 R33, R11 ;  /* 0x0000000b00217308 */ /* 0x000ea20000000800 */
[----:B-----5:R-:W-:Y:S01]  /*45b0*/  FADD R7, R32, R7 ;  /* 0x0000000720077221 */ /* 0x020fe20000000000 */
[----:B------:R-:W-:Y:S01]  /*45c0*/  FMUL R98, R98, 1.4426950216293334961 ;  /* 0x3fb8aa3b62627820 */ /* 0x000fe20000400000 */
[----:B------:R-:W-:-:S05]  /*45d0*/  FMUL R99, R99, 1.4426950216293334961 ;  /* 0x3fb8aa3b63637820 */ /* 0x000fca0000400000 */
[----:B------:R4:W5:Y:S01]  /*45e0*/  MUFU.EX2 R31, R10 ;  /* 0x0000000a001f7308 */ /* 0x0009620000000800 */
[----:B0-----:R-:W-:Y:S01]  /*45f0*/  FADD R8, R30, R7 ;  /* 0x000000071e087221 */ /* 0x001fe20000000000 */
[----:B------:R-:W-:Y:S01]  /*4600*/  FMUL R7, R4, 1.4426950216293334961 ;  /* 0x3fb8aa3b04077820 */ /* 0x000fe20000400000 */
[----:B------:R-:W-:-:S05]  /*4610*/  FADD R4, R92, -R20 ;  /* 0x800000145c047221 */ /* 0x000fca0000000000 */
[----:B------:R-:W0:Y:S01]  /*4620*/  MUFU.EX2 R78, R13 ;  /* 0x0000000d004e7308 */ /* 0x000e220000000800 */
[----:B--2---:R-:W-:Y:S01]  /*4630*/  FADD R8, R33, R8 ;  /* 0x0000000821087221 */ /* 0x004fe20000000000 */
[----:B----4-:R-:W-:Y:S02]  /*4640*/  IMAD.U32 R10, R76, -0x80000000, RZ ;  /* 0x800000004c0a7824 */ /* 0x010fe400078e00ff */
[----:B------:R-:W-:-:S04]  /*4650*/  FMUL R76, R101, 1.4426950216293334961 ;  /* 0x3fb8aa3b654c7820 */ /* 0x000fc80000400000 */
[----:B------:R-:W2:Y:S01]  /*4660*/  MUFU.EX2 R34, R12 ;  /* 0x0000000c00227308 */ /* 0x000ea20000000800 */
[----:B-----5:R-:W-:-:S07]  /*4670*/  FADD R9, R31, R8 ;  /* 0x000000081f097221 */ /* 0x020fce0000000000 */
[----:B------:R-:W4:Y:S01]  /*4680*/  MUFU.EX2 R87, R15 ;  /* 0x0000000f00577308 */ /* 0x000f220000000800 */
[----:B0-----:R-:W-:-:S07]  /*4690*/  FADD R9, R78, R9 ;  /* 0x000000094e097221 */ /* 0x001fce0000000000 */
[----:B------:R-:W0:Y:S01]  /*46a0*/  MUFU.EX2 R35, R14 ;  /* 0x0000000e00237308 */ /* 0x000e220000000800 */
[----:B--2---:R-:W-:-:S07]  /*46b0*/  FADD R8, R34, R9 ;  /* 0x0000000922087221 */ /* 0x004fce0000000000 */
[----:B------:R-:W2:Y:S01]  /*46c0*/  MUFU.EX2 R86, R17 ;  /* 0x0000001100567308 */ /* 0x000ea20000000800 */
[----:B----4-:R-:W-:-:S07]  /*46d0*/  FADD R8, R87, R8 ;  /* 0x0000000857087221 */ /* 0x010fce0000000000 */
[----:B------:R-:W4:Y:S01]  /*46e0*/  MUFU.EX2 R84, R16 ;  /* 0x0000001000547308 */ /* 0x000f220000000800 */
[----:B0-----:R-:W-:-:S07]  /*46f0*/  FADD R9, R35, R8 ;  /* 0x0000000823097221 */ /* 0x001fce0000000000 */
[----:B------:R-:W0:Y:S01]  /*4700*/  MUFU.EX2 R89, R19 ;  /* 0x0000001300597308 */ /* 0x000e220000000800 */
[----:B--2---:R-:W-:-:S07]  /*4710*/  FADD R9, R86, R9 ;  /* 0x0000000956097221 */ /* 0x004fce0000000000 */
[----:B------:R-:W2:Y:S01]  /*4720*/  MUFU.EX2 R88, R18 ;  /* 0x0000001200587308 */ /* 0x000ea20000000800 */
[----:B----4-:R-:W-:-:S07]  /*4730*/  FADD R8, R84, R9 ;  /* 0x0000000954087221 */ /* 0x010fce0000000000 */
[----:B------:R4:W-:Y:S08]  /*4740*/  MUFU.EX2 R90, R5 ;  /* 0x00000005005a7308 */ /* 0x0009f00000000800 */
[----:B------:R-:W5:Y:S01]  /*4750*/  MUFU.EX2 R103, R21 ;  /* 0x0000001500677308 */ /* 0x000f620000000800 */
[----:B----4-:R-:W-:Y:S01]  /*4760*/  FMUL R5, R4, 1.4426950216293334961 ;  /* 0x3fb8aa3b04057820 */ /* 0x010fe20000400000 */
[----:B------:R-:W-:-:S06]  /*4770*/  FADD R4, R95, -R20 ;  /* 0x800000145f047221 */ /* 0x000fcc0000000000 */
[----:B------:R0:W-:Y:S08]  /*4780*/  MUFU.EX2 R95, R5 ;  /* 0x00000005005f7308 */ /* 0x0001f00000000800 */
[----:B------:R-:W-:Y:S01]  /*4790*/  MUFU.EX2 R100, R22 ;  /* 0x0000001600647308 */ /* 0x000fe20000000800 */
[----:B0-----:R-:W-:-:S04]  /*47a0*/  FADD R5, R89, R8 ;  /* 0x0000000859057221 */ /* 0x001fc80000000000 */
[----:B--2---:R-:W-:Y:S01]  /*47b0*/  FADD R8, R88, R5 ;  /* 0x0000000558087221 */ /* 0x004fe20000000000 */
[----:B------:R-:W-:Y:S02]  /*47c0*/  FADD R5, -R20, R85 ;  /* 0x0000005514057221 */ /* 0x000fe40000000100 */
[----:B------:R-:W-:Y:S01]  /*47d0*/  MUFU.EX2 R105, R23 ;  /* 0x0000001700697308 */ /* 0x000fe20000000800 */
[----:B-----5:R-:W-:Y:S01]  /*47e0*/  FADD R9, R103, R8 ;  /* 0x0000000867097221 */ /* 0x020fe20000000000 */
[----:B------:R-:W-:-:S06]  /*47f0*/  FMUL R5, R5, 1.4426950216293334961 ;  /* 0x3fb8aa3b05057820 */ /* 0x000fcc0000400000 */
[----:B------:R-:W3:Y:S08]  /*4800*/  MUFU.EX2 R21, R5 ;  /* 0x0000000500157308 */ /* 0x000ef00000000800 */
[----:B------:R-:W0:Y:S08]  /*4810*/  MUFU.EX2 R91, R24 ;  /* 0x00000018005b7308 */ /* 0x000e300000000800 */
[----:B------:R2:W4:Y:S01]  /*4820*/  MUFU.EX2 R93, R6 ;  /* 0x00000006005d7308 */ /* 0x0005220000000800 */
[----:B---3--:R3:W-:Y:S01]  /*4830*/  STSM.16.M88 [R41+0x3000], R21 ;  /* 0x0030001529007844 */ /* 0x0087e20000000000 */
[----:B------:R-:W-:Y:S01]  /*4840*/  BAR.SYNC.DEFER_BLOCKING 0x0 ;  /* 0x0000000000007b1d */ /* 0x000fe20000010000 */
[----:B--2---:R-:W-:Y:S01]  /*4850*/  FMUL R6, R4, 1.4426950216293334961 ;  /* 0x3fb8aa3b04067820 */ /* 0x004fe20000400000 */
[----:B------:R-:W-:-:S04]  /*4860*/  FADD R4, R94, -R20 ;  /* 0x800000145e047221 */ /* 0x000fc80000000000 */
[----:B------:R2:W5:Y:S08]  /*4870*/  MUFU.EX2 R92, R7 ;  /* 0x00000007005c7308 */ /* 0x0005700000000800 */
[----:B------:R1:W0:Y:S01]  /*4880*/  MUFU.EX2 R94, R6 ;  /* 0x00000006005e7308 */ /* 0x0002220000000800 */
[----:B--2---:R-:W-:Y:S01]  /*4890*/  FMUL R7, R4, 1.4426950216293334961 ;  /* 0x3fb8aa3b04077820 */ /* 0x004fe20000400000 */
[----:B------:R-:W-:-:S04]  /*48a0*/  FADD R4, R96, -R20 ;  /* 0x8000001460047221 */ /* 0x000fc80000000000 */
[----:B------:R-:W-:Y:S02]  /*48b0*/  FMUL R4, R4, 1.4426950216293334961 ;  /* 0x3fb8aa3b04047820 */ /* 0x000fe40000400000 */
[----:B------:R0:W2:Y:S01]  /*48c0*/  MUFU.EX2 R96, R7 ;  /* 0x0000000700607308 */ /* 0x0000a20000000800 */
[----:B-1----:R-:W-:Y:S01]  /*48d0*/  FADD R6, R100, R9 ;  /* 0x0000000964067221 */ /* 0x002fe20000000000 */
[----:B------:R3:W1:Y:S01]  /*48e0*/  LDSM.16.M88 R24, [R40+UR11+0x3000] ;  /* 0x0030000b2818783b */ /* 0x0006620008000000 */
[----:B------:R-:W1:Y:S01]  /*48f0*/  SYNCS.PHASECHK.TRANS64.TRYWAIT P0, [UR32], R10 ;  /* 0x0000000aff0075a7 */ /* 0x000e620008001120 */
[----:B------:R-:W-:-:S04]  /*4900*/  IMAD.WIDE R8, R79, 0x2, R68 ;  /* 0x000000024f087825 */ /* 0x000fc800078e0244 */
[----:B------:R-:W-:Y:S01]  /*4910*/  FADD R6, R105, R6 ;  /* 0x0000000669067221 */ /* 0x000fe20000000000 */
[----:B------:R2:W1:Y:S03]  /*4920*/  MUFU.EX2 R85, R4 ;  /* 0x0000000400557308 */ /* 0x0004660000000800 */
[----:B0-----:R-:W-:-:S05]  /*4930*/  FADD R7, R91, R6 ;  /* 0x000000065b077221 */ /* 0x001fca0000000000 */
[----:B------:R-:W0:Y:S01]  /*4940*/  MUFU.EX2 R97, R97 ;  /* 0x0000006100617308 */ /* 0x000e220000000800 */
[----:B--2---:R-:W-:Y:S01]  /*4950*/  FADD R4, R90, R7 ;  /* 0x000000075a047221 */ /* 0x004fe20000000000 */
[----:B------:R-:W-:-:S04]  /*4960*/  IMAD.WIDE R6, R79, 0x2, R72 ;  /* 0x000000024f067825 */ /* 0x000fc800078e0248 */
[----:B----4-:R-:W-:Y:S02]  /*4970*/  FADD R5, R93, R4 ;  /* 0x000000045d057221 */ /* 0x010fe40000000000 */
[----:B------:R-:W2:Y:S02]  /*4980*/  MUFU.EX2 R76, R76 ;  /* 0x0000004c004c7308 */ /* 0x000ea40000000800 */
[----:B-----5:R-:W-:-:S04]  /*4990*/  FADD R4, R92, R5 ;  /* 0x000000055c047221 */ /* 0x020fc80000000000 */
[----:B------:R-:W-:Y:S02]  /*49a0*/  FADD R5, R95, R4 ;  /* 0x000000045f057221 */ /* 0x000fe40000000000 */
[----:B------:R-:W4:Y:S02]  /*49b0*/  MUFU.EX2 R98, R98 ;  /* 0x0000006200627308 */ /* 0x000f240000000800 */
[----:B------:R-:W-:-:S04]  /*49c0*/  FADD R5, R94, R5 ;  /* 0x000000055e057221 */ /* 0x000fc80000000000 */
[----:B------:R-:W-:Y:S02]  /*49d0*/  FADD R4, R96, R5 ;  /* 0x0000000560047221 */ /* 0x000fe40000000000 */
[----:B------:R-:W5:Y:S02]  /*49e0*/  MUFU.EX2 R99, R99 ;  /* 0x0000006300637308 */ /* 0x000f640000000800 */
[----:B-1----:R-:W-:-:S04]  /*49f0*/  FADD R4, R85, R4 ;  /* 0x0000000455047221 */ /* 0x002fc80000000000 */
[----:B0-----:R-:W-:-:S04]  /*4a00*/  FADD R5, R97, R4 ;  /* 0x0000000461057221 */ /* 0x001fc80000000000 */
[----:B--2---:R-:W-:-:S04]  /*4a10*/  FADD R5, R76, R5 ;  /* 0x000000054c057221 */ /* 0x004fc80000000000 */
[----:B----4-:R-:W-:Y:S01]  /*4a20*/  FADD R22, R98, R5 ;  /* 0x0000000562167221 */ /* 0x010fe20000000000 */
[----:B------:R-:W-:-:S04]  /*4a30*/  IMAD.WIDE R4, R79, 0x2, R82 ;  /* 0x000000024f047825 */ /* 0x000fc800078e0252 */
[----:B-----5:R-:W-:-:S05]  /*4a40*/  FADD R22, R99, R22 ;  /* 0x0000001663167221 */ /* 0x020fca0000000000 */
[----:B------:R3:W0:Y:S01]  /*4a50*/  SHFL.BFLY PT, R23, R22, 0x10, 0x1f ;  /* 0x0e001f0016177f89 */ /* 0x00062200000e0000 */
[----:B------:R-:W-:Y:S05]  /*4a60*/  @!P0 BRA `(.L_x_18) ;  /* 0x0000001400cc8947 */ /* 0x000fea0003800000 */
.L_x_26:
[C---:B------:R-:W-:Y:S01]  /*4a70*/  IMAD.WIDE R10, R79.reuse, 0x2, R62 ;  /* 0x000000024f0a7825 */ /* 0x040fe200078e023e */
[----:B------:R1:W2:Y:S03]  /*4a80*/  LDG.E.U16 R102, desc[UR26][R4.64] ;  /* 0x0000001a04667981 */ /* 0x0002a6000c1e1500 */
[C---:B------:R-:W-:Y:S01]  /*4a90*/  IMAD.WIDE R12, R79.reuse, 0x2, R80 ;  /* 0x000000024f0c7825 */ /* 0x040fe200078e0250 */
[----:B------:R4:W5:Y:S03]  /*4aa0*/  LDG.E.U16 R104, desc[UR26][R6.64] ;  /* 0x0000001a06687981 */ /* 0x000966000c1e1500 */
[C---:B------:R-:W-:Y:S01]  /*4ab0*/  IMAD.WIDE R14, R79.reuse, 0x2, R70 ;  /* 0x000000024f0e7825 */ /* 0x040fe200078e0246 */
[----:B------:R3:W5:Y:S03]  /*4ac0*/  LDG.E.U16 R106, desc[UR26][R8.64] ;  /* 0x0000001a086a7981 */ /* 0x000766000c1e1500 */
[C---:B------:R-:W-:Y:S01]  /*4ad0*/  IMAD.WIDE R16, R79.reuse, 0x2, R66 ;  /* 0x000000024f107825 */ /* 0x040fe200078e0242 */
[----:B------:R0:W5:Y:S03]  /*4ae0*/  LDG.E.U16 R108, desc[UR26][R10.64] ;  /* 0x0000001a0a6c7981 */ /* 0x000166000c1e1500 */
[----:B------:R-:W-:Y:S01]  /*4af0*/  IMAD.WIDE R18, R79, 0x2, R60 ;  /* 0x000000024f127825 */ /* 0x000fe200078e023c */
[----:B------:R0:W5:Y:S04]  /*4b00*/  LDG.E.U16 R101, desc[UR26][R12.64] ;  /* 0x0000001a0c657981 */ /* 0x000168000c1e1500 */
[----:B------:R0:W5:Y:S04]  /*4b10*/  LDG.E.U16 R107, desc[UR26][R14.64] ;  /* 0x0000001a0e6b7981 */ /* 0x000168000c1e1500 */
[----:B------:R0:W5:Y:S04]  /*4b20*/  LDG.E.U16 R109, desc[UR26][R16.64] ;  /* 0x0000001a106d7981 */ /* 0x000168000c1e1500 */
[----:B------:R0:W5:Y:S01]  /*4b30*/  LDG.E.U16 R111, desc[UR26][R18.64] ;  /* 0x0000001a126f7981 */ /* 0x000162000c1e1500 */
[----:B-1----:R-:W-:-:S02]  /*4b40*/  F2FP.F16.F32.PACK_AB R4, R28, R25 ;  /* 0x000000191c04723e */ /* 0x002fc400000000ff */
[----:B------:R-:W-:Y:S02]  /*4b50*/  F2FP.F16.F32.PACK_AB R5, R29, R26 ;  /* 0x0000001a1d05723e */ /* 0x000fe400000000ff */
[----:B----4-:R-:W-:Y:S02]  /*4b60*/  F2FP.F16.F32.PACK_AB R6, R32, R27 ;  /* 0x0000001b2006723e */ /* 0x010fe400000000ff */
[----:B------:R-:W-:Y:S02]  /*4b70*/  F2FP.F16.F32.PACK_AB R7, R33, R30 ;  /* 0x0000001e2107723e */ /* 0x000fe400000000ff */
[----:B---3--:R-:W-:Y:S02]  /*4b80*/  F2FP.F16.F32.PACK_AB R8, R78, R31 ;  /* 0x0000001f4e08723e */ /* 0x008fe400000000ff */
[----:B------:R-:W-:Y:S02]  /*4b90*/  F2FP.F16.F32.PACK_AB R9, R87, R34 ;  /* 0x000000225709723e */ /* 0x000fe400000000ff */
[----:B0-----:R-:W-:-:S02]  /*4ba0*/  F2FP.F16.F32.PACK_AB R10, R86, R35 ;  /* 0x00000023560a723e */ /* 0x001fc400000000ff */
[----:B------:R-:W-:Y:S02]  /*4bb0*/  F2FP.F16.F32.PACK_AB R11, R89, R84 ;  /* 0x00000054590b723e */ /* 0x000fe400000000ff */
[----:B------:R-:W-:Y:S02]  /*4bc0*/  F2FP.F16.F32.PACK_AB R12, R103, R88 ;  /* 0x00000058670c723e */ /* 0x000fe400000000ff */
[----:B------:R-:W-:Y:S02]  /*4bd0*/  F2FP.F16.F32.PACK_AB R13, R105, R100 ;  /* 0x00000064690d723e */ /* 0x000fe400000000ff */
[----:B------:R-:W-:Y:S02]  /*4be0*/  F2FP.F16.F32.PACK_AB R14, R90, R91 ;  /* 0x0000005b5a0e723e */ /* 0x000fe400000000ff */
[----:B------:R-:W-:Y:S02]  /*4bf0*/  F2FP.F16.F32.PACK_AB R15, R92, R93 ;  /* 0x0000005d5c0f723e */ /* 0x000fe400000000ff */
[----:B------:R-:W-:-:S02]  /*4c00*/  F2FP.F16.F32.PACK_AB R16, R94, R95 ;  /* 0x0000005f5e10723e */ /* 0x000fc400000000ff */
[----:B------:R-:W-:Y:S02]  /*4c10*/  F2FP.F16.F32.PACK_AB R17, R85, R96 ;  /* 0x000000605511723e */ /* 0x000fe400000000ff */
[----:B------:R-:W-:Y:S02]  /*4c20*/  F2FP.F16.F32.PACK_AB R18, R76, R97 ;  /* 0x000000614c12723e */ /* 0x000fe400000000ff */
[----:B------:R-:W-:-:S04]  /*4c30*/  F2FP.F16.F32.PACK_AB R19, R99, R98 ;  /* 0x000000626313723e */ /* 0x000fc800000000ff */
[----:B------:R-:W-:Y:S01]  /*4c40*/  STTM.16dp32bit_t0_t15.x16 tmem[UR18], R4 ;  /* 0x00000004000079ed */ /* 0x000fe20008a00012 */
[----:B------:R-:W-:Y:S01]  /*4c50*/  STTM.16dp32bit_t16_t31.x16 tmem[UR18+0x10], R4 ;  /* 0x00001004000079ed */ /* 0x000fe20008a20012 */
[----:B------:R-:W-:Y:S01]  /*4c60*/  ULEA UR32, UR31, UR11, 0x3 ;  /* 0x0000000b1f207291 */ /* 0x000fe2000f8e18ff */
[----:B------:R-:W-:Y:S01]  /*4c70*/  FADD R22, R22, R23 ;  /* 0x0000001716167221 */ /* 0x000fe20000000000 */
[----:B------:R-:W-:Y:S02]  /*4c80*/  UMOV UR24, UR6 ;  /* 0x0000000600187c82 */ /* 0x000fe40008000000 */
[----:B------:R-:W-:Y:S01]  /*4c90*/  UIADD3 UR32, UPT, UPT, UR32, 0x5000, URZ ;  /* 0x0000500020207890 */ /* 0x000fe2000fffe0ff */
[----:B--2---:R0:W-:Y:S04]  /*4ca0*/  STS.U16 [R37+UR11+0x4000], R102 ;  /* 0x0040006625007988 */ /* 0x0041e8000800040b */
[----:B-----5:R0:W-:Y:S04]  /*4cb0*/  STS.U16 [R37+UR11+0x4400], R104 ;  /* 0x0044006825007988 */ /* 0x0201e8000800040b */
[----:B------:R0:W-:Y:S04]  /*4cc0*/  STS.U16 [R37+UR11+0x4800], R106 ;  /* 0x0048006a25007988 */ /* 0x0001e8000800040b */
[----:B------:R0:W-:Y:S04]  /*4cd0*/  STS.U16 [R37+UR11+0x4c00], R108 ;  /* 0x004c006c25007988 */ /* 0x0001e8000800040b */
[----:B------:R0:W-:Y:S04]  /*4ce0*/  STS.U16 [R42+UR11+0x4200], R101 ;  /* 0x004200652a007988 */ /* 0x0001e8000800040b */
[----:B------:R0:W-:Y:S04]  /*4cf0*/  STS.U16 [R42+UR11+0x4600], R107 ;  /* 0x0046006b2a007988 */ /* 0x0001e8000800040b */
[----:B------:R0:W-:Y:S04]  /*4d00*/  STS.U16 [R42+UR11+0x4a00], R109 ;  /* 0x004a006d2a007988 */ /* 0x0001e8000800040b */
[----:B------:R0:W-:Y:S01]  /*4d10*/  STS.U16 [R42+UR11+0x4e00], R111 ;  /* 0x004e006f2a007988 */ /* 0x0001e2000800040b */
[----:B------:R-:W1:Y:S02]  /*4d20*/  FENCE.VIEW.ASYNC.T ;  /* 0x00000000000073c6 */ /* 0x000e640000000200 */
[----:B-1----:R-:W-:Y:S06]  /*4d30*/  BAR.SYNC.DEFER_BLOCKING 0x0 ;  /* 0x0000000000007b1d */ /* 0x002fec0000010000 */
[----:B------:R-:W1:Y:S01]  /*4d40*/  LDTM.x16 R4, tmem[UR29] ;  /* 0x0000001d000479ee */ /* 0x000e620008240000 */
[----:B------:R-:W-:Y:S01]  /*4d50*/  NOP ;  /* 0x0000000000007918 */ /* 0x000fe20000000000 */
        /* <DEDUP_REMOVED lines=16> */
[----:B------:R0:W-:Y:S01]  /*4e60*/  STTM.x16 tmem[UR29], R4 ;  /* 0x00000004000079ed */ /* 0x0001e2000824001d */
[----:B------:R-:W1:Y:S02]  /*4e70*/  FENCE.VIEW.ASYNC.T ;  /* 0x00000000000073c6 */ /* 0x000e640000000200 */
[----:B-1----:R-:W-:Y:S06]  /*4e80*/  BAR.SYNC.DEFER_BLOCKING 0x0 ;  /* 0x0000000000007b1d */ /* 0x002fec0000010000 */
[----:B------:R1:W-:Y:S06]  /*4e90*/  MEMBAR.ALL.CTA ;  /* 0x0000000000007992 */ /* 0x0003ec0000008000 */
[----:B-1----:R-:W1:Y:S02]  /*4ea0*/  FENCE.VIEW.ASYNC.S ;  /* 0x00000000000073c6 */ /* 0x002e640000000000 */
[----:B-1----:R-:W-:Y:S06]  /*4eb0*/  BAR.SYNC.DEFER_BLOCKING 0x0 ;  /* 0x0000000000007b1d */ /* 0x002fec0000010000 */
[----:B------:R-:W-:Y:S05]  /*4ec0*/  BRA.U UP2, `(.L_x_19) ;  /* 0x0000000102587547 */ /* 0x000fea000b800000 */
[----:B------:R-:W-:Y:S02]  /*4ed0*/  UIADD3 UR25, UPT, UPT, UR12, 0x68, URZ ;  /* 0x000000680c197890 */ /* 0x000fe4000fffe0ff */
[----:B------:R-:W-:Y:S02]  /*4ee0*/  UIADD3 UR45, UPT, UPT, UR12, 0x70, URZ ;  /* 0x000000700c2d7890 */ /* 0x000fe4000fffe0ff */
[----:B------:R-:W-:Y:S01]  /*4ef0*/  UIADD3 UR48, UPT, UPT, UR12, 0x78, URZ ;  /* 0x000000780c307890 */ /* 0x000fe2000fffe0ff */
[----:B------:R-:W-:Y:S01]  /*4f00*/  UMOV UR22, 0x0 ;  /* 0x0000000000167882 */ /* 0x000fe20000000000 */
[----:B------:R-:W-:Y:S01]  /*4f10*/  UMOV UR23, 0x8080010 ;  /* 0x0808001000177882 */ /* 0x000fe20000000000 */
[----:B------:R-:W-:Y:S01]  /*4f20*/  UMOV UR20, UR30 ;  /* 0x0000001e00147c82 */ /* 0x000fe20008000000 */
[----:B------:R-:W-:Y:S01]  /*4f30*/  UMOV UR21, 0x40004040 ;  /* 0x4000404000157882 */ /* 0x000fe20000000000 */
[----:B------:R-:W-:Y:S01]  /*4f40*/  UMOV UR42, 0x0 ;  /* 0x00000000002a7882 */ /* 0x000fe20000000000 */
[----:B------:R-:W-:Y:S01]  /*4f50*/  UMOV UR43, 0x8080010 ;  /* 0x08080010002b7882 */ /* 0x000fe20000000000 */
[----:B------:R-:W-:Y:S01]  /*4f60*/  UMOV UR46, 0x0 ;  /* 0x00000000002e7882 */ /* 0x000fe20000000000 */
[----:B------:R-:W-:Y:S01]  /*4f70*/  UMOV UR47, 0x8080010 ;  /* 0x08080010002f7882 */ /* 0x000fe20000000000 */
[----:B------:R-:W-:Y:S01]  /*4f80*/  UMOV UR8, UR32 ;  /* 0x0000002000087c82 */ /* 0x000fe20008000000 */
[----:B------:R-:W-:Y:S01]  /*4f90*/  UMOV UR9, URZ ;  /* 0x000000ff00097c82 */ /* 0x000fe20008000000 */
[----:B------:R1:W-:Y:S01]  /*4fa0*/  UTCHMMA tmem[UR7], gdesc[UR20], tmem[UR12], tmem[UR22], idesc[UR23], UPT ;  /* 0x00ff1614070079ea */ /* 0x0003e2000b80000c */
[----:B------:R-:W-:Y:S01]  /*4fb0*/  UMOV UR50, 0x0 ;  /* 0x0000000000327882 */ /* 0x000fe20000000000 */
[----:B------:R-:W-:Y:S01]  /*4fc0*/  UMOV UR51, 0x8080010 ;  /* 0x0808001000337882 */ /* 0x000fe20000000000 */
[----:B------:R1:W-:Y:S01]  /*4fd0*/  UTCHMMA tmem[UR25], gdesc[UR34], tmem[UR12], tmem[UR42], idesc[UR43], UPT ;  /* 0x00ff2a22190079ea */ /* 0x0003e2000b80000c */
[----:B------:R-:W-:Y:S01]  /*4fe0*/  UMOV UR8, UR8 ;  /* 0x0000000800087c82 */ /* 0x000fe20008000000 */
[----:B------:R1:W-:Y:S01]  /*4ff0*/  UTCHMMA tmem[UR45], gdesc[UR38], tmem[UR12], tmem[UR46], idesc[UR47], UPT ;  /* 0x00ff2e262d0079ea */ /* 0x0003e2000b80000c */
[----:B------:R1:W-:Y:S01]  /*5000*/  UTCHMMA tmem[UR48], gdesc[UR40], tmem[UR12], tmem[UR50], idesc[UR51], UPT ;  /* 0x00ff3228300079ea */ /* 0x0003e2000b80000c */
[----:B------:R1:W-:Y:S01]  /*5010*/  UTCBAR [UR8], URZ ;  /* 0x000000ff080073e9 */ /* 0x0003e200080000ff */
[----:B------:R-:W-:Y:S01]  /*5020*/  NOP ;  /* 0x0000000000007918 */ /* 0x000fe20000000000 */
.L_x_19:
[----:B------:R-:W-:Y:S01]  /*5030*/  IADD3 R75, P0, PT, R75, 0x40, RZ ;  /* 0x000000404b4b7810 */ /* 0x000fe20007f1e0ff */
[----:B------:R-:W-:Y:S01]  /*5040*/  UIADD3 UR31, UPT, UPT, UR31, 0x1, URZ ;  /* 0x000000011f1f7890 */ /* 0x000fe2000fffe0ff */
[----:B------:R-:W-:Y:S02]  /*5050*/  VIADD R79, R79, UR19 ;  /* 0x000000134f4f7c36 */ /* 0x000fe40008000000 */
[----:B------:R-:W-:Y:S01]  /*5060*/  FFMA R64, R21, R64, R22 ;  /* 0x0000004015407223 */ /* 0x000fe20000000016 */
[----:B------:R-:W-:Y:S01]  /*5070*/  IMAD.U32 R76, RZ, RZ, UR24 ;  /* 0x00000018ff4c7e24 */ /* 0x000fe2000f8e00ff */
[----:B------:R-:W-:Y:S01]  /*5080*/  UISETP.GT.AND UP3, UPT, UR31, 0x1, UPT ;  /* 0x000000011f00788c */ /* 0x000fe2000bf64270 */
[----:B------:R-:W-:Y:S01]  /*5090*/  IMAD.X R74, RZ, RZ, R74, P0 ;  /* 0x000000ffff4a7224 */ /* 0x000fe200000e064a */
[----:B------:R-:W-:Y:S01]  /*50a0*/  ISETP.GE.U32.AND P0, PT, R75, UR13, PT ;  /* 0x0000000d4b007c0c */ /* 0x000fe2000bf06070 */
[----:B------:R-:W-:Y:S01]  /*50b0*/  IMAD.IADD R77, R65, 0x1, R77 ;  /* 0x00000001414d7824 */ /* 0x000fe200078e024d */
[----:B-1----:R-:W-:Y:S01]  /*50c0*/  USEL UR8, URZ, 0x1, !UP3 ;  /* 0x00000001ff087887 */ /* 0x002fe2000d800000 */
[----:B------:R-:W-:Y:S01]  /*50d0*/  IMAD.MOV.U32 R85, RZ, RZ, R20 ;  /* 0x000000ffff557224 */ /* 0x000fe200078e0014 */
[----:B------:R-:W-:Y:S01]  /*50e0*/  ISETP.GE.U32.AND.EX P0, PT, R74, RZ, PT, P0 ;  /* 0x000000ff4a00720c */ /* 0x000fe20003f06100 */
[----:B------:R-:W-:-:S02]  /*50f0*/  USEL UR31, UR31, URZ, !UP3 ;  /* 0x000000ff1f1f7287 */ /* 0x000fc4000d800000 */
[----:B------:R-:W-:-:S10]  /*5100*/  ULOP3.LUT UR6, UR6, UR8, URZ, 0x3c, !UPT ;  /* 0x0000000806067292 */ /* 0x000fd4000f8e3cff */
[----:B------:R-:W-:Y:S05]  /*5110*/  @!P0 BRA `(.L_x_20) ;  /* 0xffffffe000308947 */ /* 0x000fea000383ffff */
[----:B------:R-:W-:Y:S01]  /*5120*/  UISETP.GE.AND UP1, UPT, UR28, 0x1, UPT ;  /* 0x000000011c00788c */ /* 0x000fe2000bf26270 */
[----:B------:R-:W-:-:S08]  /*5130*/  IMAD.MOV.U32 R85, RZ, RZ, R20 ;  /* 0x000000ffff557224 */ /* 0x000fd000078e0014 */
[----:B------:R-:W-:Y:S05]  /*5140*/  BRA.U !UP1, `(.L_x_15) ;  /* 0x0000000109147547 */ /* 0x000fea000b800000 */
[----:B------:R-:W-:-:S06]  /*5150*/  USHF.L.U32 UR4, UR24, 0x1f, URZ ;  /* 0x0000001f18047899 */ /* 0x000fcc00080006ff */
[----:B0-----:R-:W-:-:S04]  /*5160*/  IMAD.U32 R4, RZ, RZ, UR4 ;  /* 0x00000004ff047e24 */ /* 0x001fc8000f8e00ff */
[----:B------:R-:W0:Y:S02]  /*5170*/  SYNCS.PHASECHK.TRANS64.TRYWAIT P0, [UR32], R4 ;  /* 0x00000004ff0075a7 */ /* 0x000e240008001120 */
[----:B0-----:R-:W-:Y:S05]  /*5180*/  @!P0 BRA `(.L_x_21) ;  /* 0x0000001000108947 */ /* 0x001fea0003800000 */
.L_x_27:
[----:B------:R-:W-:-:S07]  /*5190*/  IMAD.MOV.U32 R85, RZ, RZ, R20 ;  /* 0x000000ffff557224 */ /* 0x000fce00078e0014 */
.L_x_15:
[----:B------:R-:W-:Y:S01]  /*51a0*/  BAR.SYNC.DEFER_BLOCKING 0x0 ;  /* 0x0000000000007b1d */ /* 0x000fe20000010000 */
[----:B------:R-:W-:Y:S01]  /*51b0*/  FSETP.GEU.AND P1, PT, R64, 1.175494350822287508e-38, PT ;  /* 0x008000004000780b */ /* 0x000fe20003f2e000 */
[----:B0--3--:R-:W-:Y:S01]  /*51c0*/  IMAD.MOV.U32 R6, RZ, RZ, 0x3dc6b27f ;  /* 0x3dc6b27fff067424 */ /* 0x009fe200078e00ff */
[----:B------:R-:W-:Y:S02]  /*51d0*/  LEA R26, R3, UR11, 0x5 ;  /* 0x0000000b031a7c11 */ /* 0x000fe4000f8e28ff */
[----:B------:R-:W-:-:S03]  /*51e0*/  FSEL R3, RZ, -23, P1 ;  /* 0xc1b80000ff037808 */ /* 0x000fc60000800000 */
[----:B------:R-:W0:Y:S01]  /*51f0*/  LDC R42, c[0x0][0x3e8] ;  /* 0x0000fa00ff2a7b82 */ /* 0x000e220000000800 */
[----:B------:R-:W1:Y:S01]  /*5200*/  LDCU.64 UR4, c[0x0][0x3e0] ;  /* 0x00007c00ff0477ac */ /* 0x000e620008000a00 */
[----:B------:R-:W-:Y:S01]  /*5210*/  IMAD R43, R43, 0x10, R26 ;  /* 0x000000102b2b7824 */ /* 0x000fe200078e021a */
[----:B------:R-:W-:-:S05]  /*5220*/  LEA R38, R36, UR11, 0x4 ;  /* 0x0000000b24267c11 */ /* 0x000fca000f8e20ff */
[----:B------:R-:W2:Y:S01]  /*5230*/  LDC.64 R46, c[0x0][0x398] ;  /* 0x0000e600ff2e7b82 */ /* 0x000ea20000000a00 */
[----:B------:R-:W3:Y:S07]  /*5240*/  @!P6 SYNCS.CCTL.IV [UR11+0x5000] ;  /* 0x00500000ff00e9b1 */ /* 0x000eee000800000b */
[----:B---3--:R-:W-:Y:S01]  /*5250*/  BAR.SYNC.DEFER_BLOCKING 0x0 ;  /* 0x0000000000007b1d */ /* 0x008fe20000010000 */
[----:B-1----:R-:W-:-:S04]  /*5260*/  UIMAD UR4, UR10, UR4, URZ ;  /* 0x000000040a0472a4 */ /* 0x002fc8000f8e02ff */
[----:B------:R-:W-:Y:S01]  /*5270*/  USHF.L.U32 UR6, UR4, 0x1, URZ ;  /* 0x0000000104067899 */ /* 0x000fe200080006ff */
[----:B------:R-:W1:Y:S02]  /*5280*/  @!P6 SYNCS.CCTL.IV [UR11+0x5008] ;  /* 0x00500800ff00e9b1 */ /* 0x000e64000800000b */
[----:B-1----:R1:W-:Y:S01]  /*5290*/  STSM.16.M88 [R41], R64 ;  /* 0x0000004029007844 */ /* 0x0023e20000000000 */
[----:B------:R-:W-:Y:S01]  /*52a0*/  BAR.SYNC.DEFER_BLOCKING 0x0 ;  /* 0x0000000000007b1d */ /* 0x000fe20000010000 */
[----:B-1----:R-:W-:-:S04]  /*52b0*/  @!P1 FMUL R64, R64, 8388608 ;  /* 0x4b00000040409820 */ /* 0x002fc80000400000 */
[C---:B------:R-:W-:Y:S01]  /*52c0*/  VIADD R4, R64.reuse, 0xc0cafb0d ;  /* 0xc0cafb0d40047836 */ /* 0x040fe20000000000 */
[----:B------:R-:W-:-:S04]  /*52d0*/  ISETP.GE.U32.AND P1, PT, R64, 0x7f800000, PT ;  /* 0x7f8000004000780c */ /* 0x000fc80003f26070 */
[----:B------:R-:W-:-:S05]  /*52e0*/  LOP3.LUT R21, R4, 0xff800000, RZ, 0xc0, !PT ;  /* 0xff80000004157812 */ /* 0x000fca00078ec0ff */
[----:B------:R-:W-:Y:S01]  /*52f0*/  IMAD.IADD R4, R64, 0x1, -R21 ;  /* 0x0000000140047824 */ /* 0x000fe200078e0a15 */
[----:B------:R-:W1:Y:S03]  /*5300*/  LDSM.16.M88 R20, [R40+UR11] ;  /* 0x0000000b2814783b */ /* 0x000e660008000000 */
[----:B------:R-:W-:-:S04]  /*5310*/  FADD R23, R4, -1 ;  /* 0xbf80000004177421 */ /* 0x000fc80000000000 */
[----:B------:R-:W-:-:S04]  /*5320*/  FFMA.FTZ R4, R23, R6, -0.16845393180847167969 ;  /* 0xbe2c7f3017047423 */ /* 0x000fc80000010006 */
[----:B------:R-:W-:-:S04]  /*5330*/  FFMA.FTZ R4, R23, R4, 0.1716887056827545166 ;  /* 0x3e2fcf2a17047423 */ /* 0x000fc80000010004 */
[----:B------:R-:W-:-:S04]  /*5340*/  FFMA.FTZ R4, R23, R4, -0.17900948226451873779 ;  /* 0xbe374e4317047423 */ /* 0x000fc80000010004 */
[----:B------:R-:W-:-:S04]  /*5350*/  FFMA.FTZ R4, R23, R4, 0.20512372255325317383 ;  /* 0x3e520bf417047423 */ /* 0x000fc80000010004 */
[----:B------:R-:W-:-:S04]  /*5360*/  FFMA.FTZ R4, R23, R4, -0.24046532809734344482 ;  /* 0xbe763c8b17047423 */ /* 0x000fc80000010004 */
[----:B------:R-:W-:-:S04]  /*5370*/  FFMA.FTZ R4, R23, R4, 0.28857114911079406738 ;  /* 0x3e93bf9917047423 */ /* 0x000fc80000010004 */
[C---:B------:R-:W-:Y:S02]  /*5380*/  FFMA.FTZ R22, R23.reuse, R4, -0.36067417263984680176 ;  /* 0xbeb8aa4917167423 */ /* 0x040fe40000010004 */
[----:B------:R-:W3:Y:S01]  /*5390*/  LDTM.x16 R4, tmem[UR29] ;  /* 0x0000001d000479ee */ /* 0x000ee20008240000 */
[----:B------:R-:W-:Y:S01]  /*53a0*/  NOP ;  /* 0x0000000000007918 */ /* 0x000fe20000000000 */
[----:B------:R-:W-:-:S04]  /*53b0*/  FFMA.FTZ R22, R23, R22, 0.48089820146560668945 ;  /* 0x3ef6384a17167423 */ /* 0x000fc80000010016 */
[C---:B------:R-:W-:Y:S01]  /*53c0*/  FFMA.FTZ R22, R23.reuse, R22, -0.72134751081466674805 ;  /* 0xbf38aa3b17167423 */ /* 0x040fe20000010016 */
[----:B---3--:R-:W-:Y:S01]  /*53d0*/  BAR.SYNC.DEFER_BLOCKING 0x0 ;  /* 0x0000000000007b1d */ /* 0x008fe20000010000 */
[C---:B-1----:R-:W-:Y:S02]  /*53e0*/  FSETP.GT.AND P0, PT, |R20|.reuse, 8.50705917302346158658e+37, PT ;  /* 0x7e8000001400780b */ /* 0x042fe40003f04200 */
[C---:B------:R-:W-:Y:S01]  /*53f0*/  FMUL R24, R23.reuse, R22 ;  /* 0x0000001617187220 */ /* 0x040fe20000400000 */
[----:B------:R-:W-:Y:S02]  /*5400*/  FSETP.GEU.AND P2, PT, |R20|, 1.175494350822287508e-38, PT ;  /* 0x008000001400780b */ /* 0x000fe40003f4e200 */
[----:B------:R-:W-:Y:S01]  /*5410*/  I2FP.F32.S32 R22, R21 ;  /* 0x0000001500167245 */ /* 0x000fe20000201400 */
[----:B------:R-:W-:-:S04]  /*5420*/  FMUL R24, R23, R24 ;  /* 0x0000001817187220 */ /* 0x000fc80000400000 */
[----:B------:R-:W-:Y:S01]  /*5430*/  FFMA.FTZ R3, R22, 1.1920928955078125e-07, R3 ;  /* 0x3400000016037823 */ /* 0x000fe20000010003 */
[----:B------:R-:W-:Y:S02]  /*5440*/  FFMA.FTZ R24, R23, 1.4426950216293334961, R24 ;  /* 0x3fb8aa3b17187823 */ /* 0x000fe40000010018 */
[----:B------:R-:W-:Y:S02]  /*5450*/  @P0 FMUL R20, R20, 0.25 ;  /* 0x3e80000014140820 */ /* 0x000fe40000400000 */
[----:B------:R-:W-:Y:S01]  /*5460*/  FADD R3, R3, R24 ;  /* 0x0000001803037221 */ /* 0x000fe20000000000 */
[----:B------:R-:W-:Y:S01]  /*5470*/  @P0 FMUL R6, R6, 0.25 ;  /* 0x3e80000006060820 */ /* 0x000fe20000400000 */
[----:B------:R-:W-:Y:S01]  /*5480*/  @P0 FMUL R7, R7, 0.25 ;  /* 0x3e80000007070820 */ /* 0x000fe20000400000 */
[----:B------:R-:W-:Y:S01]  /*5490*/  @!P2 FMUL R20, R20, 16777216 ;  /* 0x4b8000001414a820 */ /* 0x000fe20000400000 */
[----:B------:R-:W-:Y:S01]  /*54a0*/  @P0 FMUL R11, R11, 0.25 ;  /* 0x3e8000000b0b0820 */ /* 0x000fe20000400000 */
[----:B------:R-:W-:Y:S01]  /*54b0*/  @P0 FMUL R9, R9, 0.25 ;  /* 0x3e80000009090820 */ /* 0x000fe20000400000 */
[----:B------:R-:W-:Y:S01]  /*54c0*/  @P0 FMUL R14, R14, 0.25 ;  /* 0x3e8000000e0e0820 */ /* 0x000fe20000400000 */
[----:B------:R-:W-:Y:S01]  /*54d0*/  @P0 FMUL R8, R8, 0.25 ;  /* 0x3e80000008080820 */ /* 0x000fe20000400000 */
[----:B------:R-:W-:Y:S01]  /*54e0*/  @P0 FMUL R10, R10, 0.25 ;  /* 0x3e8000000a0a0820 */ /* 0x000fe20000400000 */
[----:B------:R-:W1:Y:S01]  /*54f0*/  MUFU.RCP R20, R20 ;  /* 0x0000001400147308 */ /* 0x000e620000001000 */
[----:B------:R-:W-:Y:S01]  /*5500*/  @P0 FMUL R15, R15, 0.25 ;  /* 0x3e8000000f0f0820 */ /* 0x000fe20000400000 */
[----:B------:R-:W-:Y:S01]  /*5510*/  @P0 FMUL R4, R4, 0.25 ;  /* 0x3e80000004040820 */ /* 0x000fe20000400000 */
[----:B------:R-:W-:Y:S01]  /*5520*/  @P0 FMUL R5, R5, 0.25 ;  /* 0x3e80000005050820 */ /* 0x000fe20000400000 */
[----:B------:R-:W-:Y:S01]  /*5530*/  @P0 FMUL R12, R12, 0.25 ;  /* 0x3e8000000c0c0820 */ /* 0x000fe20000400000 */
[----:B------:R-:W-:Y:S01]  /*5540*/  @P0 FMUL R13, R13, 0.25 ;  /* 0x3e8000000d0d0820 */ /* 0x000fe20000400000 */
[----:B------:R-:W-:Y:S01]  /*5550*/  @P0 FMUL R16, R16, 0.25 ;  /* 0x3e80000010100820 */ /* 0x000fe20000400000 */
[----:B------:R-:W-:Y:S01]  /*5560*/  @P0 FMUL R17, R17, 0.25 ;  /* 0x3e80000011110820 */ /* 0x000fe20000400000 */
[----:B------:R-:W-:Y:S01]  /*5570*/  @P0 FMUL R18, R18, 0.25 ;  /* 0x3e80000012120820 */ /* 0x000fe20000400000 */
[----:B------:R-:W-:Y:S01]  /*5580*/  @!P2 FMUL R6, R6, 16777216 ;  /* 0x4b8000000606a820 */ /* 0x000fe20000400000 */
[----:B------:R-:W-:Y:S01]  /*5590*/  @P0 FMUL R19, R19, 0.25 ;  /* 0x3e80000013130820 */ /* 0x000fe20000400000 */
[----:B------:R-:W-:Y:S01]  /*55a0*/  @!P2 FMUL R7, R7, 16777216 ;  /* 0x4b8000000707a820 */ /* 0x000fe20000400000 */
        /* <DEDUP_REMOVED lines=13> */
[C---:B-1----:R-:W-:Y:S01]  /*5680*/  FMUL R21, R20.reuse, R6 ;  /* 0x0000000614157220 */ /* 0x042fe20000400000 */
[----:B------:R-:W-:Y:S01]  /*5690*/  @!P2 FMUL R19, R19, 16777216 ;  /* 0x4b8000001313a820 */ /* 0x000fe20000400000 */
        /* <DEDUP_REMOVED lines=14> */
[----:B------:R-:W-:Y:S01]  /*5780*/  FMUL R20, R20, R19 ;  /* 0x0000001314147220 */ /* 0x000fe20000400000 */
[----:B------:R-:W-:Y:S01]  /*5790*/  F2FP.F16.F32.PACK_AB R25, R9, R8 ;  /* 0x000000080919723e */ /* 0x000fe200000000ff */
[----:B------:R-:W-:Y:S01]  /*57a0*/  @P1 IMAD.MOV.U32 R9, RZ, RZ, 0x7f800000 ;  /* 0x7f800000ff091424 */ /* 0x000fe200078e00ff */
[----:B------:R-:W-:Y:S01]  /*57b0*/  F2FP.F16.F32.PACK_AB R24, R21, R4 ;  /* 0x000000041518723e */ /* 0x000fe200000000ff */
[----:B0-----:R-:W-:Y:S01]  /*57c0*/  IMAD R8, R0, R42, RZ ;  /* 0x0000002a00087224 */ /* 0x001fe200078e02ff */
[----:B------:R-:W-:Y:S01]  /*57d0*/  F2FP.F16.F32.PACK_AB R26, R11, R12 ;  /* 0x0000000c0b1a723e */ /* 0x000fe200000000ff */
[----:B------:R-:W-:Y:S01]  /*57e0*/  @P1 FFMA.FTZ R3, R64, R9, +INF ;  /* 0x7f80000040031423 */ /* 0x000fe20000010009 */
[----:B------:R-:W-:Y:S01]  /*57f0*/  F2FP.F16.F32.PACK_AB R27, R15, R16 ;  /* 0x000000100f1b723e */ /* 0x000fe200000000ff */
[----:B------:R-:W-:Y:S01]  /*5800*/  IMAD R9, R42, 0x2, R8 ;  /* 0x000000022a097824 */ /* 0x000fe200078e0208 */
[----:B------:R-:W-:Y:S01]  /*5810*/  F2FP.F16.F32.PACK_AB R28, R6, R5 ;  /* 0x00000005061c723e */ /* 0x000fe200000000ff */
[----:B------:R-:W-:Y:S01]  /*5820*/  IMAD R4, R2, UR5, RZ ;  /* 0x0000000502047c24 */ /* 0x000fe2000f8e02ff */
[----:B------:R-:W-:Y:S01]  /*5830*/  F2FP.F16.F32.PACK_AB R29, R22, R7 ;  /* 0x00000007161d723e */ /* 0x000fe200000000ff */
[----:B------:R0:W-:Y:S01]  /*5840*/  STS.128 [R43], R24 ;  /* 0x000000182b007388 */ /* 0x0001e20000000c00 */
[----:B------:R-:W-:Y:S01]  /*5850*/  F2FP.F16.F32.PACK_AB R30, R14, R13 ;  /* 0x0000000d0e1e723e */ /* 0x000fe200000000ff */
[----:B------:R-:W-:Y:S01]  /*5860*/  IMAD R10, R42, 0x2, R9 ;  /* 0x000000022a0a7824 */ /* 0x000fe200078e0209 */
[----:B------:R-:W-:Y:S01]  /*5870*/  F2FP.F16.F32.PACK_AB R31, R20, R17 ;  /* 0x00000011141f723e */ /* 0x000fe200000000ff */
[----:B------:R-:W-:Y:S01]  /*5880*/  IMAD.SHL.U32 R5, R4, 0x2, RZ ;  /* 0x0000000204057824 */ /* 0x000fe200078e00ff */
[----:B------:R-:W-:Y:S01]  /*5890*/  FSETP.NEU.AND P0, PT, R64, RZ, PT ;  /* 0x000000ff4000720b */ /* 0x000fe20003f0d000 */
[C---:B------:R-:W-:Y:S01]  /*58a0*/  IMAD R11, R42.reuse, 0x2, R10 ;  /* 0x000000022a0b7824 */ /* 0x040fe200078e020a */
[----:B------:R-:W-:Y:S01]  /*58b0*/  UIMAD.WIDE UR4, UR4, 0x2, URZ ;  /* 0x00000002040478a5 */ /* 0x000fe2000f8e02ff */
[----:B------:R1:W-:Y:S01]  /*58c0*/  STS.128 [R43+0x800], R28 ;  /* 0x0008001c2b007388 */ /* 0x0003e20000000c00 */
[----:B------:R-:W-:Y:S01]  /*58d0*/  FSEL R0, R3, -INF , P0 ;  /* 0xff80000003007808 */ /* 0x000fe20000000000 */
[----:B------:R-:W-:Y:S01]  /*58e0*/  IMAD R21, R42, 0x2, R11 ;  /* 0x000000022a157824 */ /* 0x000fe200078e020b */
[----:B------:R-:W-:Y:S01]  /*58f0*/  BAR.SYNC.DEFER_BLOCKING 0x0 ;  /* 0x0000000000007b1d */ /* 0x000fe20000010000 */
[----:B------:R-:W-:Y:S01]  /*5900*/  IMAD.HI R4, R4, 0x2, RZ ;  /* 0x0000000204047827 */ /* 0x000fe200078e02ff */
[----:B--2---:R-:W-:-:S03]  /*5910*/  IADD3 R46, P0, P1, R5, UR6, R46 ;  /* 0x00000006052e7c10 */ /* 0x004fc6000f91e02e */
[----:B------:R-:W-:Y:S01]  /*5920*/  FFMA R0, R0, 0.69314718246459960938, R85 ;  /* 0x3f31721800007823 */ /* 0x000fe20000000055 */
[----:B------:R-:W-:Y:S01]  /*5930*/  IMAD R3, R42, 0x2, R21 ;  /* 0x000000022a037824 */ /* 0x000fe200078e0215 */
[----:B------:R-:W-:Y:S01]  /*5940*/  IADD3.X R48, PT, PT, R4, UR5, R47, P0, P1 ;  /* 0x0000000504307c10 */ /* 0x000fe200087e242f */
[----:B------:R-:W2:Y:S01]  /*5950*/  LDCU UR4, c[0x0][0x3ec] ;  /* 0x00007d80ff0477ac */ /* 0x000ea20008000800 */
[-C--:B------:R-:W-:Y:S01]  /*5960*/  LEA R12, P0, R8, R46.reuse, 0x1 ;  /* 0x0000002e080c7211 */ /* 0x080fe200078008ff */
[----:B0-----:R-:W-:Y:S01]  /*5970*/  IMAD R25, R42, 0x2, R3 ;  /* 0x000000022a197824 */ /* 0x001fe200078e0203 */
[----:B------:R-:W-:Y:S02]  /*5980*/  LEA R14, P1, R9, R46, 0x1 ;  /* 0x0000002e090e7211 */ /* 0x000fe400078208ff */
[----:B------:R-:W-:Y:S01]  /*5990*/  LEA.HI.X.SX32 R13, R8, R48, 0x1, P0 ;  /* 0x00000030080d7211 */ /* 0x000fe200000f0eff */
[----:B------:R-:W-:Y:S01]  /*59a0*/  IMAD R27, R42, 0x2, R25 ;  /* 0x000000022a1b7824 */ /* 0x000fe200078e0219 */
[----:B------:R-:W-:-:S02]  /*59b0*/  LEA R16, P2, R10, R46, 0x1 ;  /* 0x0000002e0a107211 */ /* 0x000fc400078408ff */
[----:B------:R-:W-:Y:S01]  /*59c0*/  LEA R18, P0, R11, R46, 0x1 ;  /* 0x0000002e0b127211 */ /* 0x000fe200078008ff */
[----:B-1----:R-:W-:Y:S01]  /*59d0*/  IMAD R29, R42, 0x2, R27 ;  /* 0x000000022a1d7824 */ /* 0x002fe200078e021b */
[-C--:B------:R-:W-:Y:S02]  /*59e0*/  LEA.HI.X.SX32 R15, R9, R48.reuse, 0x1, P1 ;  /* 0x00000030090f7211 */ /* 0x080fe400008f0eff */
[-C--:B------:R-:W-:Y:S01]  /*59f0*/  LEA.HI.X.SX32 R17, R10, R48.reuse, 0x1, P2 ;  /* 0x000000300a117211 */ /* 0x080fe200010f0eff */
[C---:B------:R-:W-:Y:S01]  /*5a00*/  IMAD R31, R42.reuse, 0x2, R29 ;  /* 0x000000022a1f7824 */ /* 0x040fe200078e021d */
[----:B------:R-:W-:Y:S01]  /*5a10*/  LEA.HI.X.SX32 R19, R11, R48, 0x1, P0 ;  /* 0x000000300b137211 */ /* 0x000fe200000f0eff */
[----:B------:R-:W0:Y:S01]  /*5a20*/  LDS.128 R4, [R38] ;  /* 0x0000000026047984 */ /* 0x000e220000000c00 */
[-C--:B------:R-:W-:Y:S01]  /*5a30*/  LEA R22, P1, R3, R46.reuse, 0x1 ;  /* 0x0000002e03167211 */ /* 0x080fe200078208ff */
[C---:B------:R-:W-:Y:S01]  /*5a40*/  IMAD R33, R42.reuse, 0x2, R31 ;  /* 0x000000022a217824 */ /* 0x040fe200078e021f */
[----:B------:R-:W-:Y:S01]  /*5a50*/  LEA R20, P0, R21, R46, 0x1 ;  /* 0x0000002e15147211 */ /* 0x000fe200078008ff */
[----:B------:R1:W3:Y:S01]  /*5a60*/  LDS.128 R8, [R38+0x1000] ;  /* 0x0010000026087984 */ /* 0x0002e20000000c00 */
[----:B------:R-:W-:Y:S01]  /*5a70*/  LEA.HI.X.SX32 R23, R3, R48, 0x1, P1 ;  /* 0x0000003003177211 */ /* 0x000fe200008f0eff */
[C---:B------:R-:W-:Y:S01]  /*5a80*/  IMAD R3, R42.reuse, 0x2, R33 ;  /* 0x000000022a037824 */ /* 0x040fe200078e0221 */
[----:B------:R-:W-:Y:S01]  /*5a90*/  LEA R24, P2, R25, R46, 0x1 ;  /* 0x0000002e19187211 */ /* 0x000fe200078408ff */
[----:B--2---:R-:W-:Y:S01]  /*5aa0*/  UIMAD UR4, UR10, UR4, URZ ;  /* 0x000000040a0472a4 */ /* 0x004fe2000f8e02ff */
[-C--:B------:R-:W-:Y:S01]  /*5ab0*/  LEA.HI.X.SX32 R21, R21, R48.reuse, 0x1, P0 ;  /* 0x0000003015157211 */ /* 0x080fe200000f0eff */
[C---:B------:R-:W-:Y:S01]  /*5ac0*/  IMAD R37, R42.reuse, 0x2, R3 ;  /* 0x000000022a257824 */ /* 0x040fe200078e0203 */
[----:B------:R-:W-:Y:S01]  /*5ad0*/  LEA.HI.X.SX32 R25, R25, R48, 0x1, P2 ;  /* 0x0000003019197211 */ /* 0x000fe200010f0eff */
[----:B------:R-:W-:Y:S01]  /*5ae0*/  USHF.L.U32 UR6, UR4, 0x2, URZ ;  /* 0x0000000204067899 */ /* 0x000fe200080006ff */
[-C--:B------:R-:W-:Y:S01]  /*5af0*/  LEA R26, P0, R27, R46.reuse, 0x1 ;  /* 0x0000002e1b1a7211 */ /* 0x080fe200078008ff */
[C---:B------:R-:W-:Y:S01]  /*5b00*/  IMAD R43, R42.reuse, 0x2, R37 ;  /* 0x000000022a2b7824 */ /* 0x040fe200078e0225 */
[-C--:B------:R-:W-:Y:S01]  /*5b10*/  LEA R28, P1, R29, R46.reuse, 0x1 ;  /* 0x0000002e1d1c7211 */ /* 0x080fe200078208ff */
[----:B------:R-:W-:Y:S01]  /*5b20*/  UIMAD.WIDE UR4, UR4, 0x4, URZ ;  /* 0x00000004040478a5 */ /* 0x000fe2000f8e02ff */
[----:B------:R-:W-:Y:S01]  /*5b30*/  LEA R34, P2, R3, R46, 0x1 ;  /* 0x0000002e03227211 */ /* 0x000fe200078408ff */
[----:B------:R-:W-:Y:S01]  /*5b40*/  IMAD R45, R42, 0x2, R43 ;  /* 0x000000022a2d7824 */ /* 0x000fe200078e022b */
[----:B------:R-:W-:-:S02]  /*5b50*/  LEA.HI.X.SX32 R27, R27, R48, 0x1, P0 ;  /* 0x000000301b1b7211 */ /* 0x000fc400000f0eff */
[----:B------:R-:W-:Y:S02]  /*5b60*/  LEA.HI.X.SX32 R29, R29, R48, 0x1, P1 ;  /* 0x000000301d1d7211 */ /* 0x000fe400008f0eff */
[-C--:B------:R-:W-:Y:S02]  /*5b70*/  LEA R30, P0, R31, R46.reuse, 0x1 ;  /* 0x0000002e1f1e7211 */ /* 0x080fe400078008ff */
[----:B------:R-:W-:Y:S02]  /*5b80*/  LEA R32, P1, R33, R46, 0x1 ;  /* 0x0000002e21207211 */ /* 0x000fe400078208ff */
[-C--:B------:R-:W-:Y:S01]  /*5b90*/  LEA.HI.X.SX32 R35, R3, R48.reuse, 0x1, P2 ;  /* 0x0000003003237211 */ /* 0x080fe200010f0eff */
[----:B------:R-:W-:Y:S01]  /*5ba0*/  IMAD R3, R42, 0x2, R45 ;  /* 0x000000022a037824 */ /* 0x000fe200078e022d */
[-C--:B------:R-:W-:Y:S02]  /*5bb0*/  LEA.HI.X.SX32 R31, R31, R48.reuse, 0x1, P0 ;  /* 0x000000301f1f7211 */ /* 0x080fe400000f0eff */
[----:B------:R-:W-:-:S02]  /*5bc0*/  LEA.HI.X.SX32 R33, R33, R48, 0x1, P1 ;  /* 0x0000003021217211 */ /* 0x000fc400008f0eff */
[-C--:B-1----:R-:W-:Y:S02]  /*5bd0*/  LEA R38, P0, R37, R46.reuse, 0x1 ;  /* 0x0000002e25267211 */ /* 0x082fe400078008ff */
[-C--:B------:R-:W-:Y:S02]  /*5be0*/  LEA R42, P1, R43, R46.reuse, 0x1 ;  /* 0x0000002e2b2a7211 */ /* 0x080fe400078208ff */
[-C--:B------:R-:W-:Y:S02]  /*5bf0*/  LEA R44, P2, R45, R46.reuse, 0x1 ;  /* 0x0000002e2d2c7211 */ /* 0x080fe400078408ff */
[----:B------:R-:W-:Y:S01]  /*5c00*/  LEA R46, P3, R3, R46, 0x1 ;  /* 0x0000002e032e7211 */ /* 0x000fe200078608ff */
[----:B0-----:R0:W-:Y:S01]  /*5c10*/  STG.E.U16 desc[UR26][R12.64], R4 ;  /* 0x000000040c007986 */ /* 0x0011e2000c10151a */
[-C--:B------:R-:W-:Y:S02]  /*5c20*/  LEA.HI.X.SX32 R39, R37, R48.reuse, 0x1, P0 ;  /* 0x0000003025277211 */ /* 0x080fe400000f0eff */
[----:B------:R-:W-:-:S02]  /*5c30*/  LEA.HI.X.SX32 R47, R3, R48, 0x1, P3 ;  /* 0x00000030032f7211 */ /* 0x000fc400018f0eff */
[----:B------:R-:W-:Y:S02]  /*5c40*/  PRMT R3, R4, 0x7632, R3 ;  /* 0x0000763204037816 */ /* 0x000fe40000000003 */
[-C--:B------:R-:W-:Y:S02]  /*5c50*/  LEA.HI.X.SX32 R43, R43, R48.reuse, 0x1, P1 ;  /* 0x000000302b2b7211 */ /* 0x080fe400008f0eff */
[----:B------:R-:W-:Y:S01]  /*5c60*/  LEA.HI.X.SX32 R45, R45, R48, 0x1, P2 ;  /* 0x000000302d2d7211 */ /* 0x000fe200010f0eff */
[----:B------:R1:W-:Y:S01]  /*5c70*/  STG.E.U16 desc[UR26][R14.64], R3 ;  /* 0x000000030e007986 */ /* 0x0003e2000c10151a */
[----:B------:R-:W-:Y:S02]  /*5c80*/  ISETP.GE.U32.AND P0, PT, R36, 0x80, PT ;  /* 0x000000802400780c */ /* 0x000fe40003f06070 */
[----:B0-----:R-:W-:Y:S01]  /*5c90*/  PRMT R13, R5, 0x7632, R13 ;  /* 0x00007632050d7816 */ /* 0x001fe2000000000d */
[----:B------:R0:W-:Y:S01]  /*5ca0*/  STG.E.U16 desc[UR26][R16.64], R5 ;  /* 0x0000000510007986 */ /* 0x0001e2000c10151a */
[----:B---3--:R-:W-:-:S03]  /*5cb0*/  PRMT R4, R8, 0x7632, R4 ;  /* 0x0000763208047816 */ /* 0x008fc60000000004 */
[----:B------:R-:W-:Y:S01]  /*5cc0*/  STG.E.U16 desc[UR26][R18.64], R13 ;  /* 0x0000000d12007986 */ /* 0x000fe2000c10151a */
[----:B-1----:R-:W-:-:S03]  /*5cd0*/  PRMT R15, R6, 0x7632, R15 ;  /* 0x00007632060f7816 */ /* 0x002fc6000000000f */
[----:B------:R1:W-:Y:S01]  /*5ce0*/  STG.E.U16 desc[UR26][R20.64], R6 ;  /* 0x0000000614007986 */ /* 0x0003e2000c10151a */
[----:B------:R-:W-:Y:S02]  /*5cf0*/  PRMT R3, R9, 0x7632, R3 ;  /* 0x0000763209037816 */ /* 0x000fe40000000003 */
[----:B0-----:R-:W-:Y:S01]  /*5d00*/  PRMT R17, R7, 0x7632, R17 ;  /* 0x0000763207117816 */ /* 0x001fe20000000011 */
[----:B------:R0:W-:Y:S04]  /*5d10*/  STG.E.U16 desc[UR26][R22.64], R15 ;  /* 0x0000000f16007986 */ /* 0x0001e8000c10151a */
[----:B------:R2:W-:Y:S04]  /*5d20*/  STG.E.U16 desc[UR26][R24.64], R7 ;  /* 0x0000000718007986 */ /* 0x0005e8000c10151a */
[----:B------:R-:W-:Y:S01]  /*5d30*/  STG.E.U16 desc[UR26][R26.64], R17 ;  /* 0x000000111a007986 */ /* 0x000fe2000c10151a */
[----:B-1----:R-:W-:-:S03]  /*5d40*/  PRMT R21, R10, 0x7632, R21 ;  /* 0x000076320a157816 */ /* 0x002fc60000000015 */
[----:B------:R-:W-:Y:S01]  /*5d50*/  STG.E.U16 desc[UR26][R28.64], R8 ;  /* 0x000000081c007986 */ /* 0x000fe2000c10151a */
[----:B0-----:R-:W-:-:S03]  /*5d60*/  PRMT R23, R11, 0x7632, R23 ;  /* 0x000076320b177816 */ /* 0x001fc60000000017 */
[----:B------:R0:W-:Y:S01]  /*5d70*/  STG.E.U16 desc[UR26][R30.64], R4 ;  /* 0x000000041e007986 */ /* 0x0001e2000c10151a */
[----:B--2---:R-:W1:Y:S03]  /*5d80*/  LDC.64 R6, c[0x0][0x3a0] ;  /* 0x0000e800ff067b82 */ /* 0x004e660000000a00 */
[----:B------:R-:W-:Y:S04]  /*5d90*/  STG.E.U16 desc[UR26][R32.64], R9 ;  /* 0x0000000920007986 */ /* 0x000fe8000c10151a */
[----:B------:R2:W-:Y:S04]  /*5da0*/  STG.E.U16 desc[UR26][R34.64], R3 ;  /* 0x0000000322007986 */ /* 0x0005e8000c10151a */
[----:B------:R-:W-:Y:S01]  /*5db0*/  STG.E.U16 desc[UR26][R38.64], R10 ;  /* 0x0000000a26007986 */ /* 0x000fe2000c10151a */
[----:B0-----:R-:W-:-:S03]  /*5dc0*/  IMAD.HI R4, R2, 0x4, RZ ;  /* 0x0000000402047827 */ /* 0x001fc600078e02ff */
[----:B------:R-:W-:Y:S04]  /*5dd0*/  STG.E.U16 desc[UR26][R42.64], R21 ;  /* 0x000000152a007986 */ /* 0x000fe8000c10151a */
[----:B------:R-:W-:Y:S01]  /*5de0*/  STG.E.U16 desc[UR26][R44.64], R11 ;  /* 0x0000000b2c007986 */ /* 0x000fe2000c10151a */
[----:B--2---:R-:W-:-:S03]  /*5df0*/  IMAD.SHL.U32 R3, R2, 0x4, RZ ;  /* 0x0000000402037824 */ /* 0x004fc600078e00ff */
[----:B------:R-:W-:Y:S01]  /*5e00*/  STG.E.U16 desc[UR26][R46.64], R23 ;  /* 0x000000172e007986 */ /* 0x000fe2000c10151a */
[----:B------:R-:W-:Y:S01]  /*5e10*/  BAR.SYNC.DEFER_BLOCKING 0x0 ;  /* 0x0000000000007b1d */ /* 0x000fe20000010000 */
[----:B-1----:R-:W-:-:S04]  /*5e20*/  IADD3 R2, P1, P2, R3, UR6, R6 ;  /* 0x0000000603027c10 */ /* 0x002fc8000fa3e006 */
[----:B------:R-:W-:Y:S01]  /*5e30*/  IADD3.X R3, PT, PT, R4, UR5, R7, P1, P2 ;  /* 0x0000000504037c10 */ /* 0x000fe20008fe4407 */
[----:B------:R-:W-:Y:S02]  /*5e40*/  STSM.16.M88 [R41], R0 ;  /* 0x0000000029007844 */ /* 0x000fe40000000000 */
[----:B------:R-:W-:Y:S06]  /*5e50*/  BAR.SYNC.DEFER_BLOCKING 0x0 ;  /* 0x0000000000007b1d */ /* 0x000fec0000010000 */
[----:B------:R-:W0:Y:S04]  /*5e60*/  LDSM.16.M88 R5, [R40+UR11] ;  /* 0x0000000b2805783b */ /* 0x000e280008000000 */
[----:B0-----:R0:W-:Y:S01]  /*5e70*/  @!P0 STG.E desc[UR26][R2.64], R5 ;  /* 0x0000000502008986 */ /* 0x0011e2000c10191a */
[----:B------:R-:W-:Y:S06]  /*5e80*/  BAR.SYNC.DEFER_BLOCKING 0x0 ;  /* 0x0000000000007b1d */ /* 0x000fec0000010000 */
[----:B------:R-:W-:Y:S05]  /*5e90*/  BRA.U UP0, `(.L_x_22) ;  /* 0x0000000100a07547 */ /* 0x000fea000b800000 */
[----:B------:R-:W1:Y:S01]  /*5ea0*/  S2UR UR5, SR_CgaCtaId ;  /* 0x00000000000579c3 */ /* 0x000e620000008800 */
[----:B------:R-:W-:Y:S01]  /*5eb0*/  NOP ;  /* 0x0000000000007918 */ /* 0x000fe20000000000 */
[----:B------:R-:W-:Y:S01]  /*5ec0*/  UMOV UR4, 0x50 ;  /* 0x0000005000047882 */ /* 0x000fe20000000000 */
[----:B------:R-:W-:Y:S02]  /*5ed0*/  IMAD.U32 R0, RZ, RZ, UR12 ;  /* 0x0000000cff007e24 */ /* 0x000fe4000f8e00ff */
[----:B0-----:R-:W-:Y:S02]  /*5ee0*/  IMAD.MOV.U32 R3, RZ, RZ, 0xf ;  /* 0x0000000fff037424 */ /* 0x001fe400078e00ff */
[----:B------:R-:W-:Y:S01]  /*5ef0*/  IMAD.MOV.U32 R7, RZ, RZ, 0x1 ;  /* 0x00000001ff077424 */ /* 0x000fe200078e00ff */
[----:B------:R-:W-:-:S04]  /*5f00*/  LOP3.LUT R0, R0, 0xffff, RZ, 0xc0, !PT ;  /* 0x0000ffff00007812 */ /* 0x000fc800078ec0ff */
[----:B------:R-:W-:-:S05]  /*5f10*/  SHF.R.U32.HI R0, RZ, 0x5, R0 ;  /* 0x00000005ff007819 */ /* 0x000fca0000011600 */
[----:B------:R-:W-:Y:S01]  /*5f20*/  VIADD R2, R0, 0x10 ;  /* 0x0000001000027836 */ /* 0x000fe20000000000 */
[----:B------:R-:W-:Y:S01]  /*5f30*/  SHF.L.U32 R0, R3, R0, RZ ;  /* 0x0000000003007219 */ /* 0x000fe200000006ff */
[----:B-1----:R-:W-:-:S03]  /*5f40*/  ULEA UR6, UR5, UR4, 0x18 ;  /* 0x0000000405067291 */ /* 0x002fc6000f8ec0ff */
[----:B------:R-:W-:-:S04]  /*5f50*/  SHF.L.U32 R3, R7, R2, RZ ;  /* 0x0000000207037219 */ /* 0x000fc800000006ff */
[----:B------:R-:W-:Y:S02]  /*5f60*/  LOP3.LUT R0, R3, R0, RZ, 0xfc, !PT ;  /* 0x0000000003007212 */ /* 0x000fe400078efcff */
[----:B------:R-:W0:Y:S02]  /*5f70*/  LDS R5, [UR6] ;  /* 0x00000006ff057984 */ /* 0x000e240008000800 */
[C---:B------:R-:W-:Y:S02]  /*5f80*/  LOP3.LUT R2, R0.reuse, 0xffff, RZ, 0xc0, !PT ;  /* 0x0000ffff00027812 */ /* 0x040fe400078ec0ff */
[----:B0-----:R-:W-:-:S04]  /*5f90*/  LOP3.LUT R3, R0, 0xffff, R5, 0x80, !PT ;  /* 0x0000ffff00037812 */ /* 0x001fc800078e8005 */
[----:B------:R-:W-:-:S13]  /*5fa0*/  ISETP.NE.AND P0, PT, R3, R2, PT ;  /* 0x000000020300720c */ /* 0x000fda0003f05270 */
[----:B------:R-:W-:Y:S05]  /*5fb0*/  @P0 BRA `(.L_x_23) ;  /* 0x0000000000500947 */ /* 0x000fea0003800000 */
[----:B------:R-:W-:Y:S02]  /*5fc0*/  SHF.R.U32.HI R5, RZ, 0x10, R5 ;  /* 0x00000010ff057819 */ /* 0x000fe40000011605 */
[----:B------:R-:W-:-:S04]  /*5fd0*/  SHF.R.U32.HI R2, RZ, 0x10, R0 ;  /* 0x00000010ff027819 */ /* 0x000fc80000011600 */
[----:B------:R-:W-:-:S04]  /*5fe0*/  LOP3.LUT R5, R5, R2, RZ, 0xc0, !PT ;  /* 0x0000000205057212 */ /* 0x000fc800078ec0ff */
[----:B------:R-:W-:-:S13]  /*5ff0*/  ISETP.NE.AND P0, PT, R5, R2, PT ;  /* 0x000000020500720c */ /* 0x000fda0003f05270 */
[----:B------:R-:W-:Y:S05]  /*6000*/  @P0 BRA `(.L_x_24) ;  /* 0x0000000000300947 */ /* 0x000fea0003800000 */
[----:B------:R-:W-:Y:S01]  /*6010*/  R2UR UR4, R0 ;  /* 0x00000000000472ca */ /* 0x000fe200000e0000 */
[----:B------:R-:W-:Y:S01]  /*6020*/  VOTEU.ANY UR5, UPT, PT ;  /* 0x0000000000057886 */ /* 0x000fe200038e0100 */
[----:B------:R-:W0:Y:S01]  /*6030*/  S2R R0, SR_LANEID ;  /* 0x0000000000007919 */ /* 0x000e220000000000 */
[----:B------:R-:W-:-:S10]  /*6040*/  UFLO.U32 UR5, UR5 ;  /* 0x00000005000572bd */ /* 0x000fd400080e0000 */
[----:B------:R-:W-:-:S06]  /*6050*/  ULOP3.LUT UR4, URZ, UR4, URZ, 0x33, !UPT ;  /* 0x00000004ff047292 */ /* 0x000fcc000f8e33ff */
[----:B------:R-:W-:-:S04]  /*6060*/  IMAD.U32 R2, RZ, RZ, UR4 ;  /* 0x00000004ff027e24 */ /* 0x000fc8000f8e00ff */
[----:B------:R-:W1:Y:S02]  /*6070*/  REDUX UR7, R2 ;  /* 0x00000000020773c4 */ /* 0x000e640000000000 */
[----:B------:R2:W-:Y:S01]  /*6080*/  UTCATOMSWS.AND URZ, UR4 ;  /* 0x0000000400ff79e3 */ /* 0x0005e20008000000 */
[----:B0-----:R-:W-:Y:S01]  /*6090*/  ISETP.EQ.U32.AND P0, PT, R0, UR5, PT ;  /* 0x0000000500007c0c */ /* 0x001fe2000bf02070 */
[----:B-1----:R-:W-:-:S12]  /*60a0*/  IMAD.U32 R0, RZ, RZ, UR7 ;  /* 0x00000007ff007e24 */ /* 0x002fd8000f8e00ff */
[----:B------:R2:W-:Y:S01]  /*60b0*/  @P0 ATOMS.AND RZ, [UR6], R0 ;  /* 0x00000000ffff098c */ /* 0x0005e2000a800006 */
[----:B------:R-:W-:Y:S05]  /*60c0*/  BRA `(.L_x_22) ;  /* 0x0000000000147947 */ /* 0x000fea0003800000 */
.L_x_24:
[----:B------:R-:W-:-:S07]  /*60d0*/  MOV R2, 0x60f0 ;  /* 0x000060f000027802 */ /* 0x000fce0000000f00 */
[----:B------:R-:W-:Y:S05]  /*60e0*/  CALL.REL.NOINC `($__internal_0_$__cuda_sm10x_tcgen05_guardrail_trap_col_being_dealloced_not_returned_by_alloc) ;  /* 0x0000000000447944 */ /* 0x000fea0003c00000 */
[----:B------:R-:W-:Y:S05]  /*60f0*/  BRA `(.L_x_22) ;  /* 0x0000000000087947 */ /* 0x000fea0003800000 */
.L_x_23:
[----:B------:R-:W-:-:S07]  /*6100*/  MOV R2, 0x6120 ;  /* 0x0000612000027802 */ /* 0x000fce0000000f00 */
[----:B------:R-:W-:Y:S05]  /*6110*/  CALL.REL.NOINC `($__internal_2_$__cuda_sm10x_tcgen05_guardrail_trap_unallocated_columns_being_dealloced) ;  /* 0x0000000000507944 */ /* 0x000fea0003c00000 */
.L_x_22:
[----:B------:R-:W-:Y:S01]  /*6120*/  NOP ;  /* 0x0000000000007918 */ /* 0x000fe20000000000 */
[----:B--2---:R-:W-:Y:S05]  /*6130*/  EXIT ;  /* 0x000000000000794d */ /* 0x004fea0003800000 */
.L_x_8:
[----:B------:R-:W1:Y:S02]  /*6140*/  SYNCS.PHASECHK.TRANS64.TRYWAIT P2, [UR11+0x3000], RZ ;  /* 0x003000ffff0075a7 */ /* 0x000e64000804110b */
[----:B-1----:R-:W-:Y:S05]  /*6150*/  @!P2 BRA `(.L_x_8) ;  /* 0xfffffffc00f8a947 */ /* 0x002fea000383ffff */
[----:B------:R-:W-:Y:S05]  /*6160*/  BRA `(.L_x_7) ;  /* 0xffffffb0008c7947 */ /* 0x000fea000383ffff */
.L_x_17:
[----:B------:R-:W2:Y:S02]  /*6170*/  SYNCS.PHASECHK.TRANS64.TRYWAIT P0, [UR11+0x5010], RZ ;  /* 0x005010ffff0075a7 */ /* 0x000ea4000800110b */
[----:B--2---:R-:W-:Y:S05]  /*6180*/  @!P0 BRA `(.L_x_17) ;  /* 0xfffffffc00f88947 */ /* 0x004fea000383ffff */
[----:B------:R-:W-:Y:S05]  /*6190*/  BRA `(.L_x_25) ;  /* 0xffffffd400147947 */ /* 0x000fea000383ffff */
.L_x_18:
[----:B------:R-:W1:Y:S02]  /*61a0*/  SYNCS.PHASECHK.TRANS64.TRYWAIT P0, [UR32], R10 ;  /* 0x0000000aff0075a7 */ /* 0x000e640008001120 */
[----:B-1----:R-:W-:Y:S05]  /*61b0*/  @!P0 BRA `(.L_x_18) ;  /* 0xfffffffc00f88947 */ /* 0x002fea000383ffff */
[----:B------:R-:W-:Y:S05]  /*61c0*/  BRA `(.L_x_26) ;  /* 0xffffffe800287947 */ /* 0x000fea000383ffff */
.L_x_21:
[----:B------:R-:W0:Y:S02]  /*61d0*/  SYNCS.PHASECHK.TRANS64.TRYWAIT P0, [UR32], R4 ;  /* 0x00000004ff0075a7 */ /* 0x000e240008001120 */
[----:B0-----:R-:W-:Y:S05]  /*61e0*/  @!P0 BRA `(.L_x_21) ;  /* 0xfffffffc00f88947 */ /* 0x001fea000383ffff */
[----:B------:R-:W-:Y:S05]  /*61f0*/  BRA `(.L_x_27) ;  /* 0xffffffec00e47947 */ /* 0x000fea000383ffff */
        .weak           $__internal_0_$__cuda_sm10x_tcgen05_guardrail_trap_col_being_dealloced_not_returned_by_alloc
        .type           $__internal_0_$__cuda_sm10x_tcgen05_guardrail_trap_col_being_dealloced_not_returned_by_alloc,@function
        .size           $__internal_0_$__cuda_sm10x_tcgen05_guardrail_trap_col_being_dealloced_not_returned_by_alloc,($__internal_1_$__cuda_sm10x_tcgen05_guardrail_trap_phase_invalid_during_alloc - $__internal_0_$__cuda_sm10x_tcgen05_guardrail_trap_col_being_dealloced_not_returned_by_alloc)
$__internal_0_$__cuda_sm10x_tcgen05_guardrail_trap_col_being_dealloced_not_returned_by_alloc:
[----:B------:R-:W-:Y:S05]  /*6200*/  BPT.TRAP 0x1 ;  /* 0x000000040000795c */ /* 0x000fea0000300000 */
[----:B------:R-:W-:-:S04]  /*6210*/  IMAD.MOV.U32 R3, RZ, RZ, 0x0 ;  /* 0x00000000ff037424 */ /* 0x000fc800078e00ff */
[----:B------:R-:W-:Y:S05]  /*6220*/  RET.REL.NODEC R2 `(attn_fwd) ;  /* 0xffffff9c02747950 */ /* 0x000fea0003c3ffff */
        .weak           $__internal_1_$__cuda_sm10x_tcgen05_guardrail_trap_phase_invalid_during_alloc
        .type           $__internal_1_$__cuda_sm10x_tcgen05_guardrail_trap_phase_invalid_during_alloc,@function
        .size           $__internal_1_$__cuda_sm10x_tcgen05_guardrail_trap_phase_invalid_during_alloc,($__internal_2_$__cuda_sm10x_tcgen05_guardrail_trap_unallocated_columns_being_dealloced - $__internal_1_$__cuda_sm10x_tcgen05_guardrail_trap_phase_invalid_during_alloc)
$__internal_1_$__cuda_sm10x_tcgen05_guardrail_trap_phase_invalid_during_alloc:
[----:B------:R-:W-:Y:S05]  /*6230*/  BPT.TRAP 0x1 ;  /* 0x000000040000795c */ /* 0x000fea0000300000 */
[----:B------:R-:W-:-:S04]  /*6240*/  IMAD.MOV.U32 R3, RZ, RZ, 0x0 ;  /* 0x00000000ff037424 */ /* 0x000fc800078e00ff */
[----:B------:R-:W-:Y:S05]  /*6250*/  RET.REL.NODEC R2 `(attn_fwd) ;  /* 0xffffff9c02687950 */ /* 0x000fea0003c3ffff */
        .weak           $__internal_2_$__cuda_sm10x_tcgen05_guardrail_trap_unallocated_columns_being_dealloced
        .type           $__internal_2_$__cuda_sm10x_tcgen05_guardrail_trap_unallocated_columns_being_dealloced,@function
        .size           $__internal_2_$__cuda_sm10x_tcgen05_guardrail_trap_unallocated_columns_being_dealloced,(.L_x_31 - $__internal_2_$__cuda_sm10x_tcgen05_guardrail_trap_unallocated_columns_being_dealloced)
$__internal_2_$__cuda_sm10x_tcgen05_guardrail_trap_unallocated_columns_being_dealloced:
[----:B------:R-:W-:Y:S05]  /*6260*/  BPT.TRAP 0x1 ;  /* 0x000000040000795c */ /* 0x000fea0000300000 */
[----:B------:R-:W-:-:S04]  /*6270*/  IMAD.MOV.U32 R3, RZ, RZ, 0x0 ;  /* 0x00000000ff037424 */ /* 0x000fc800078e00ff */
[----:B------:R-:W-:Y:S05]  /*6280*/  RET.REL.NODEC R2 `(attn_fwd) ;  /* 0xffffff9c025c7950 */ /* 0x000fea0003c3ffff */
.L_x_28:
[----:B------:R-:W-:-:S00]  /*6290*/  BRA `(.L_x_28) ;  /* 0xfffffffc00fc7947 */ /* 0x000fc0000383ffff */
[----:B------:R-:W-:-:S00]  /*62a0*/  NOP ;  /* 0x0000000000007918 */ /* 0x000fc00000000000 */
        /* <DEDUP_REMOVED lines=13> */
.L_x_31:


//--------------------- .nv.global.init           --------------------------
	.section	.nv.global.init,"aw",@progbits
.nv.global.init:
	.type		_$_str,@object
	.size		_$_str,(.L_3 - _$_str)
_$_str:
        /*0000*/ 	.byte	0x5f, 0x5f, 0x43, 0x55, 0x44, 0x41, 0x5f, 0x46, 0x54, 0x5a, 0x00
.L_3:


//--------------------- .nv.shared.attn_fwd       --------------------------
	.section	.nv.shared.attn_fwd,"aw",@nobits
	.sectionflags	@""
	.align	16
	.zero		1024


//--------------------- .nv.shared.reserved.0     --------------------------
	.section	.nv.shared.reserved.0,"aw",@nobits
	.align	8
	.weak		__nv_reservedSMEM_offset_0_alias
	.size		__nv_reservedSMEM_offset_0_alias, 0, 64
	.other		__nv_reservedSMEM_offset_0_alias,@"STO_CUDA_RESERVED_SHARED STV_DEFAULT"
__nv_reservedSMEM_offset_0_alias:
	.zero		0
.nv.shared.reserved.0:
	.zero		64
	.weak		__nv_reservedSMEM_allocation_phase
	.type		__nv_reservedSMEM_allocation_phase,@object
	.size		__nv_reservedSMEM_allocation_phase,(.L_0 - __nv_reservedSMEM_allocation_phase)
__nv_reservedSMEM_allocation_phase:
	.zero		1
.L_0:
	.zero		7
	.weak		__nv_reservedSMEM_devtool_atexit_pc
	.type		__nv_reservedSMEM_devtool_atexit_pc,@object
	.size		__nv_reservedSMEM_devtool_atexit_pc,(__nv_reservedSMEM_allocation_mask - __nv_reservedSMEM_devtool_atexit_pc)
__nv_reservedSMEM_devtool_atexit_pc:
	.zero		8
	.weak		__nv_reservedSMEM_allocation_mask
	.type		__nv_reservedSMEM_allocation_mask,@object
	.size		__nv_reservedSMEM_allocation_mask,(.L_2 - __nv_reservedSMEM_allocation_mask)
__nv_reservedSMEM_allocation_mask:
	.zero		4
.L_2:


//--------------------- .nv.constant0.attn_fwd    --------------------------
	.section	.nv.constant0.attn_fwd,"a",@progbits
	.sectionflags	@""
	.align	4
.nv.constant0.attn_fwd:
	.zero		1032


//--------------------- SYMBOLS --------------------------

	.type		.nv.reservedSmem.offset0,@object
	.size		.nv.reservedSmem.offset0,0x4
	.type		.nv.reservedSmem.cap,@object
	.size		.nv.reservedSmem.cap,0x4
